	.target	sm_100a

	.elftype	@"ET_EXEC"


//--------------------- .note.nv.tkinfo           --------------------------
	.section	.note.nv.tkinfo,"",@"SHT_NOTE"
	.sectionflags	@"SHF_NOTE_NV_TKINFO"
	.tkinfo
        /*0018*/ 	.word	0x00000002
        /*0030*/ 	.string	""
        /*0030*/ 	.string	"ptxas"
        /*0030*/ 	.string	"Cuda compilation tools, release 13.0, V13.0.88"
        /*0030*/ 	.string	"Build cuda_13.0.r13.0/compiler.36424714_0"
        /*0030*/ 	.string	"-arch sm_100a -m 64 "



//--------------------- .note.nv.cuinfo           --------------------------
	.section	.note.nv.cuinfo,"",@"SHT_NOTE"
	.sectionflags	@"SHF_NOTE_NV_CUINFO"
        /*0018*/ 	.short	0x0002
        /*001a*/ 	.short	0x0064
        /*001c*/ 	.short	0x0082
	.zero		2


//--------------------- .nv.info                  --------------------------
	.section	.nv.info,"",@"SHT_CUDA_INFO"
	.align	4


	//----- nvinfo : EIATTR_REGCOUNT
	.align		4
        /*0000*/ 	.byte	0x04, 0x2f
        /*0002*/ 	.short	(.L_19 - .L_18)
	.align		4
.L_18:
        /*0004*/ 	.word	index@(_ZN7cutlass13device_kernelINS_4gemm6kernel13GemmUniversalIN4cute5tupleIJiiiiEEENS1_10collective13CollectiveMmaINS1_35MainloopSm100TmaUmmaWarpSpecializedILi2ELi2ELi4ENS5_IJNS4_1CILi1EEESB_SB_EEEEENS5_IJNSA_ILi128EEENSA_ILi64EEESF_EEEfNS5_IJlSB_lEEEfSH_NS4_8TiledMMAINS4_8MMA_AtomIJNS4_17SM100_MMA_TF32_SSINS_10tfloat32_tESL_fLi128ELi64ELNS4_4UMMA5MajorE0ELSN_0ELNSM_7ScaleInE0ELSO_0EEEEEENS4_6LayoutISC_NS5_IJNSA_ILi0EEESS_SS_EEEEENS5_IJNS4_10UnderscoreESV_SV_EEEEENS4_13SM90_TMA_LOADENS4_14ComposedLayoutINS4_7SwizzleILi3ELi4ELi3EEENS4_18smem_ptr_flag_bitsILi32EEENSR_INS5_IJNSA_ILi8EEENSA_ILi32EEEEEENS5_IJS15_SB_EEEEEEEvNS4_8identityESY_S19_vS1A_EENS_8epilogue10collective18CollectiveEpilogueINS1C_23Sm100TmaWarpSpecializedILi4ELi2ELi16ELb1ELb0EEEJSG_NS5_IJNSR_ISE_SB_EENSR_INSA_ILi16EEESB_EEEEEfSH_fSH_NS1C_6fusion15FusionCallbacksIS1G_NS1L_17LinearCombinationIffffLNS_15FloatRoundStyleE2EEESG_S1K_JEEENS4_5SM1004TMEM4LOAD26SM100_TMEM_LOAD_32dp32b16xESY_NSZ_INS10_ILi2ELi4ELi3EEES13_NSR_INS5_IJS14_S1I_EEENS5_IJS1I_SB_EEEEEEENS4_39AutoVectorizingCopyWithAssumedAlignmentILi128EEENS4_14SM90_TMA_STOREES1Z_S21_S21_EEEvvEEEEvNT_6ParamsE)
        /*0008*/ 	.word	0x0000005a


	//----- nvinfo : EIATTR_FRAME_SIZE
	.align		4
.L_19:
        /*000c*/ 	.byte	0x04, 0x11
        /*000e*/ 	.short	(.L_21 - .L_20)
	.align		4
.L_20:
        /*0010*/ 	.word	index@($__internal_2_$__cuda_sm10x_tcgen05_guardrail_trap_unallocated_columns_being_dealloced)
        /*0014*/ 	.word	0x00000000


	//----- nvinfo : EIATTR_FRAME_SIZE
	.align		4
.L_21:
        /*0018*/ 	.byte	0x04, 0x11
        /*001a*/ 	.short	(.L_23 - .L_22)
	.align		4
.L_22:
        /*001c*/ 	.word	index@($__internal_1_$__cuda_sm10x_tcgen05_guardrail_trap_phase_invalid_during_alloc)
        /*0020*/ 	.word	0x00000000


	//----- nvinfo : EIATTR_FRAME_SIZE
	.align		4
.L_23:
        /*0024*/ 	.byte	0x04, 0x11
        /*0026*/ 	.short	(.L_25 - .L_24)
	.align		4
.L_24:
        /*0028*/ 	.word	index@($__internal_0_$__cuda_sm10x_tcgen05_guardrail_trap_col_being_dealloced_not_returned_by_alloc)
        /*002c*/ 	.word	0x00000000


	//----- nvinfo : EIATTR_FRAME_SIZE
	.align		4
.L_25:
        /*0030*/ 	.byte	0x04, 0x11
        /*0032*/ 	.short	(.L_27 - .L_26)
	.align		4
.L_26:
        /*0034*/ 	.word	index@(_ZN7cutlass13device_kernelINS_4gemm6kernel13GemmUniversalIN4cute5tupleIJiiiiEEENS1_10collective13CollectiveMmaINS1_35MainloopSm100TmaUmmaWarpSpecializedILi2ELi2ELi4ENS5_IJNS4_1CILi1EEESB_SB_EEEEENS5_IJNSA_ILi128EEENSA_ILi64EEESF_EEEfNS5_IJlSB_lEEEfSH_NS4_8TiledMMAINS4_8MMA_AtomIJNS4_17SM100_MMA_TF32_SSINS_10tfloat32_tESL_fLi128ELi64ELNS4_4UMMA5MajorE0ELSN_0ELNSM_7ScaleInE0ELSO_0EEEEEENS4_6LayoutISC_NS5_IJNSA_ILi0EEESS_SS_EEEEENS5_IJNS4_10UnderscoreESV_SV_EEEEENS4_13SM90_TMA_LOADENS4_14ComposedLayoutINS4_7SwizzleILi3ELi4ELi3EEENS4_18smem_ptr_flag_bitsILi32EEENSR_INS5_IJNSA_ILi8EEENSA_ILi32EEEEEENS5_IJS15_SB_EEEEEEEvNS4_8identityESY_S19_vS1A_EENS_8epilogue10collective18CollectiveEpilogueINS1C_23Sm100TmaWarpSpecializedILi4ELi2ELi16ELb1ELb0EEEJSG_NS5_IJNSR_ISE_SB_EENSR_INSA_ILi16EEESB_EEEEEfSH_fSH_NS1C_6fusion15FusionCallbacksIS1G_NS1L_17LinearCombinationIffffLNS_15FloatRoundStyleE2EEESG_S1K_JEEENS4_5SM1004TMEM4LOAD26SM100_TMEM_LOAD_32dp32b16xESY_NSZ_INS10_ILi2ELi4ELi3EEES13_NSR_INS5_IJS14_S1I_EEENS5_IJS1I_SB_EEEEEEENS4_39AutoVectorizingCopyWithAssumedAlignmentILi128EEENS4_14SM90_TMA_STOREES1Z_S21_S21_EEEvvEEEEvNT_6ParamsE)
        /*0038*/ 	.word	0x00000000


	//----- nvinfo : EIATTR_MIN_STACK_SIZE
	.align		4
.L_27:
        /*003c*/ 	.byte	0x04, 0x12
        /*003e*/ 	.short	(.L_29 - .L_28)
	.align		4
.L_28:
        /*0040*/ 	.word	index@(_ZN7cutlass13device_kernelINS_4gemm6kernel13GemmUniversalIN4cute5tupleIJiiiiEEENS1_10collective13CollectiveMmaINS1_35MainloopSm100TmaUmmaWarpSpecializedILi2ELi2ELi4ENS5_IJNS4_1CILi1EEESB_SB_EEEEENS5_IJNSA_ILi128EEENSA_ILi64EEESF_EEEfNS5_IJlSB_lEEEfSH_NS4_8TiledMMAINS4_8MMA_AtomIJNS4_17SM100_MMA_TF32_SSINS_10tfloat32_tESL_fLi128ELi64ELNS4_4UMMA5MajorE0ELSN_0ELNSM_7ScaleInE0ELSO_0EEEEEENS4_6LayoutISC_NS5_IJNSA_ILi0EEESS_SS_EEEEENS5_IJNS4_10UnderscoreESV_SV_EEEEENS4_13SM90_TMA_LOADENS4_14ComposedLayoutINS4_7SwizzleILi3ELi4ELi3EEENS4_18smem_ptr_flag_bitsILi32EEENSR_INS5_IJNSA_ILi8EEENSA_ILi32EEEEEENS5_IJS15_SB_EEEEEEEvNS4_8identityESY_S19_vS1A_EENS_8epilogue10collective18CollectiveEpilogueINS1C_23Sm100TmaWarpSpecializedILi4ELi2ELi16ELb1ELb0EEEJSG_NS5_IJNSR_ISE_SB_EENSR_INSA_ILi16EEESB_EEEEEfSH_fSH_NS1C_6fusion15FusionCallbacksIS1G_NS1L_17LinearCombinationIffffLNS_15FloatRoundStyleE2EEESG_S1K_JEEENS4_5SM1004TMEM4LOAD26SM100_TMEM_LOAD_32dp32b16xESY_NSZ_INS10_ILi2ELi4ELi3EEES13_NSR_INS5_IJS14_S1I_EEENS5_IJS1I_SB_EEEEEEENS4_39AutoVectorizingCopyWithAssumedAlignmentILi128EEENS4_14SM90_TMA_STOREES1Z_S21_S21_EEEvvEEEEvNT_6ParamsE)
        /*0044*/ 	.word	0x00000000
.L_29:


//--------------------- .nv.compat                --------------------------
	.section	.nv.compat,"",@"SHT_CUDA_COMPAT_INFO"
	.align	4
        /*0000*/ 	.byte	0x02, 0x09, 0x01, 0x00, 0x02, 0x02, 0x02, 0x00, 0x02, 0x05, 0x05, 0x00, 0x03, 0x07, 0x01, 0x01
        /*0010*/ 	.byte	0x02, 0x03, 0x01, 0x00, 0x02, 0x06, 0x01, 0x00, 0x04, 0x0b, 0x08, 0x00, 0x09, 0x00, 0x00, 0x00
        /*0020*/ 	.byte	0x00, 0x00, 0x00, 0x00


//--------------------- .nv.info._ZN7cutlass13device_kernelINS_4gemm6kernel13GemmUniversalIN4cute5tupleIJiiiiEEENS1_10collective13CollectiveMmaINS1_35MainloopSm100TmaUmmaWarpSpecializedILi2ELi2ELi4ENS5_IJNS4_1CILi1EEESB_SB_EEEEENS5_IJNSA_ILi128EEENSA_ILi64EEESF_EEEfNS5_IJlSB_lEEEfSH_NS4_8TiledMMAINS4_8MMA_AtomIJNS4_17SM100_MMA_TF32_SSINS_10tfloat32_tESL_fLi128ELi64ELNS4_4UMMA5MajorE0ELSN_0ELNSM_7ScaleInE0ELSO_0EEEEEENS4_6LayoutISC_NS5_IJNSA_ILi0EEESS_SS_EEEEENS5_IJNS4_10UnderscoreESV_SV_EEEEENS4_13SM90_TMA_LOADENS4_14ComposedLayoutINS4_7SwizzleILi3ELi4ELi3EEENS4_18smem_ptr_flag_bitsILi32EEENSR_INS5_IJNSA_ILi8EEENSA_ILi32EEEEEENS5_IJS15_SB_EEEEEEEvNS4_8identityESY_S19_vS1A_EENS_8epilogue10collective18CollectiveEpilogueINS1C_23Sm100TmaWarpSpecializedILi4ELi2ELi16ELb1ELb0EEEJSG_NS5_IJNSR_ISE_SB_EENSR_INSA_ILi16EEESB_EEEEEfSH_fSH_NS1C_6fusion15FusionCallbacksIS1G_NS1L_17LinearCombinationIffffLNS_15FloatRoundStyleE2EEESG_S1K_JEEENS4_5SM1004TMEM4LOAD26SM100_TMEM_LOAD_32dp32b16xESY_NSZ_INS10_ILi2ELi4ELi3EEES13_NSR_INS5_IJS14_S1I_EEENS5_IJS1I_SB_EEEEEEENS4_39AutoVectorizingCopyWithAssumedAlignmentILi128EEENS4_14SM90_TMA_STOREES1Z_S21_S21_EEEvvEEEEvNT_6ParamsE --------------------------
	.section	.nv.info._ZN7cutlass13device_kernelINS_4gemm6kernel13GemmUniversalIN4cute5tupleIJiiiiEEENS1_10collective13CollectiveMmaINS1_35MainloopSm100TmaUmmaWarpSpecializedILi2ELi2ELi4ENS5_IJNS4_1CILi1EEESB_SB_EEEEENS5_IJNSA_ILi128EEENSA_ILi64EEESF_EEEfNS5_IJlSB_lEEEfSH_NS4_8TiledMMAINS4_8MMA_AtomIJNS4_17SM100_MMA_TF32_SSINS_10tfloat32_tESL_fLi128ELi64ELNS4_4UMMA5MajorE0ELSN_0ELNSM_7ScaleInE0ELSO_0EEEEEENS4_6LayoutISC_NS5_IJNSA_ILi0EEESS_SS_EEEEENS5_IJNS4_10UnderscoreESV_SV_EEEEENS4_13SM90_TMA_LOADENS4_14ComposedLayoutINS4_7SwizzleILi3ELi4ELi3EEENS4_18smem_ptr_flag_bitsILi32EEENSR_INS5_IJNSA_ILi8EEENSA_ILi32EEEEEENS5_IJS15_SB_EEEEEEEvNS4_8identityESY_S19_vS1A_EENS_8epilogue10collective18CollectiveEpilogueINS1C_23Sm100TmaWarpSpecializedILi4ELi2ELi16ELb1ELb0EEEJSG_NS5_IJNSR_ISE_SB_EENSR_INSA_ILi16EEESB_EEEEEfSH_fSH_NS1C_6fusion15FusionCallbacksIS1G_NS1L_17LinearCombinationIffffLNS_15FloatRoundStyleE2EEESG_S1K_JEEENS4_5SM1004TMEM4LOAD26SM100_TMEM_LOAD_32dp32b16xESY_NSZ_INS10_ILi2ELi4ELi3EEES13_NSR_INS5_IJS14_S1I_EEENS5_IJS1I_SB_EEEEEEENS4_39AutoVectorizingCopyWithAssumedAlignmentILi128EEENS4_14SM90_TMA_STOREES1Z_S21_S21_EEEvvEEEEvNT_6ParamsE,"",@"SHT_CUDA_INFO"
	.sectionflags	@""
	.align	4


	//----- nvinfo : EIATTR_CUDA_API_VERSION
	.align		4
        /*0000*/ 	.byte	0x04, 0x37
        /*0002*/ 	.short	(.L_31 - .L_30)
.L_30:
        /*0004*/ 	.word	0x00000082


	//----- nvinfo : EIATTR_KPARAM_INFO
	.align		4
.L_31:
        /*0008*/ 	.byte	0x04, 0x17
        /*000a*/ 	.short	(.L_33 - .L_32)
.L_32:
        /*000c*/ 	.word	0x00000000
        /*0010*/ 	.short	0x0000
        /*0012*/ 	.short	0x0000
        /*0014*/ 	.byte	0x00, 0xf0, 0x01, 0x20


	//----- nvinfo : EIATTR_AT_ENTRY_FRAGMENTS
	.align		4
.L_33:
        /*0018*/ 	.byte	0x04, 0x4f
        /*001a*/ 	.short	(.L_35 - .L_34)


	//   ....[0]....
.L_34:
        /*001c*/ 	.word	0x00000006


	//----- nvinfo : EIATTR_RESERVED_SMEM_USED
	.align		4
.L_35:
        /*0020*/ 	.byte	0x01, 0x41
	.zero		2


	//----- nvinfo : EIATTR_SPARSE_MMA_MASK
	.align		4
        /*0024*/ 	.byte	0x03, 0x50
        /*0026*/ 	.short	0x0000


	//----- nvinfo : EIATTR_TCGEN05_1CTA_USED
	.align		4
        /*0028*/ 	.byte	0x01, 0x51
	.zero		2


	//----- nvinfo : EIATTR_MAXREG_COUNT
	.align		4
        /*002c*/ 	.byte	0x03, 0x1b
        /*002e*/ 	.short	0x00ff


	//----- nvinfo : EIATTR_NUM_BARRIERS
	.align		4
        /*0030*/ 	.byte	0x02, 0x4c
        /*0032*/ 	.byte	0x07
	.zero		1


	//----- nvinfo : EIATTR_EXTERNS
	.align		4
        /*0034*/ 	.byte	0x04, 0x0f
        /*0036*/ 	.short	(.L_37 - .L_36)


	//   ....[0]....
	.align		4
.L_36:
        /*0038*/ 	.word	index@(__assertfail)


	//----- nvinfo : EIATTR_MERCURY_ISA_VERSION
	.align		4
.L_37:
        /*003c*/ 	.byte	0x03, 0x5f
        /*003e*/ 	.short	0x0101


	//----- nvinfo : EIATTR_INT_WARP_WIDE_INSTR_OFFSETS
	.align		4
        /*0040*/ 	.byte	0x04, 0x31
        /*0042*/ 	.short	(.L_39 - .L_38)


	//   ....[0]....
.L_38:
        /*0044*/ 	.word	0x00001f00


	//   ....[1]....
        /*0048*/ 	.word	0x000039e0


	//   ....[2]....
        /*004c*/ 	.word	0x00003a10


	//   ....[3]....
        /*0050*/ 	.word	0x00003a60


	//   ....[4]....
        /*0054*/ 	.word	0x00004370


	//   ....[5]....
        /*0058*/ 	.word	0x000043d0


	//   ....[6]....
        /*005c*/ 	.word	0x000044b0


	//   ....[7]....
        /*0060*/ 	.word	0x00004520


	//   ....[8]....
        /*0064*/ 	.word	0x00004630


	//   ....[9]....
        /*0068*/ 	.word	0x000046c0


	//   ....[10]....
        /*006c*/ 	.word	0x00004890


	//   ....[11]....
        /*0070*/ 	.word	0x000049f0


	//----- nvinfo : EIATTR_COOP_GROUP_MASK_REGIDS
	.align		4
.L_39:
        /*0074*/ 	.byte	0x04, 0x29
        /*0076*/ 	.short	(.L_41 - .L_40)


	//   ....[0]....
.L_40:
        /*0078*/ 	.word	0xffffffff


	//   ....[1]....
        /*007c*/ 	.word	0xffffffff


	//   ....[2]....
        /*0080*/ 	.word	0xffffffff


	//   ....[3]....
        /*0084*/ 	.word	0xffffffff


	//   ....[4]....
        /*0088*/ 	.word	0xffffffff


	//   ....[5]....
        /*008c*/ 	.word	0xffffffff


	//   ....[6]....
        /*0090*/ 	.word	0xffffffff


	//   ....[7]....
        /*0094*/ 	.word	0xffffffff


	//   ....[8]....
        /*0098*/ 	.word	0xffffffff


	//   ....[9]....
        /*009c*/ 	.word	0xffffffff


	//   ....[10]....
        /*00a0*/ 	.word	0xffffffff


	//   ....[11]....
        /*00a4*/ 	.word	0xffffffff


	//   ....[12]....
        /*00a8*/ 	.word	0xffffffff


	//----- nvinfo : EIATTR_COOP_GROUP_INSTR_OFFSETS
	.align		4
.L_41:
        /*00ac*/ 	.byte	0x04, 0x28
        /*00ae*/ 	.short	(.L_43 - .L_42)


	//   ....[0]....
.L_42:
        /*00b0*/ 	.word	0x00000090


	//   ....[1]....
        /*00b4*/ 	.word	0x000004d0


	//   ....[2]....
        /*00b8*/ 	.word	0x00000600


	//   ....[3]....
        /*00bc*/ 	.word	0x000007a0


	//   ....[4]....
        /*00c0*/ 	.word	0x000008a0


	//   ....[5]....
        /*00c4*/ 	.word	0x00000a10


	//   ....[6]....
        /*00c8*/ 	.word	0x00000bb0


	//   ....[7]....
        /*00cc*/ 	.word	0x00001de0


	//   ....[8]....
        /*00d0*/ 	.word	0x00002aa0


	//   ....[9]....
        /*00d4*/ 	.word	0x00002cb0


	//   ....[10]....
        /*00d8*/ 	.word	0x00002ce0


	//   ....[11]....
        /*00dc*/ 	.word	0x000038d0


	//   ....[12]....
        /*00e0*/ 	.word	0x00003b00


	//----- nvinfo : EIATTR_VRC_CTA_INIT_COUNT
	.align		4
.L_43:
        /*00e4*/ 	.byte	0x02, 0x4a
        /*00e6*/ 	.byte	0x80
	.zero		1


	//----- nvinfo : EIATTR_SYSCALL_OFFSETS
	.align		4
        /*00e8*/ 	.byte	0x04, 0x46
        /*00ea*/ 	.short	(.L_45 - .L_44)


	//   ....[0]....
.L_44:
        /*00ec*/ 	.word	0x00005470


	//   ....[1]....
        /*00f0*/ 	.word	0x00005560


	//   ....[2]....
        /*00f4*/ 	.word	0x00005cd0


	//   ....[3]....
        /*00f8*/ 	.word	0x00006450


	//   ....[4]....
        /*00fc*/ 	.word	0x00006ba0


	//   ....[5]....
        /*0100*/ 	.word	0x000072f0


	//----- nvinfo : EIATTR_MBARRIER_INSTR_OFFSETS
	.align		4
.L_45:
        /*0104*/ 	.byte	0x04, 0x39
        /*0106*/ 	.short	(.L_47 - .L_46)


	//   ....[0]....
.L_46:
        /*0108*/ 	.word	0x000005b0
        /*010c*/ 	.word	0x000000ff
        /*0110*/ 	.word	0x00000000
        /*0114*/ 	.short	0x0100
        /*0116*/ 	.byte	0x05
	.zero		1


	//   ....[1]....
        /*0118*/ 	.word	0x000005c0
        /*011c*/ 	.word	0x000000ff
        /*0120*/ 	.word	0x00000010
        /*0124*/ 	.short	0x0100
        /*0126*/ 	.byte	0x05
	.zero		1


	//   ....[2]....
        /*0128*/ 	.word	0x000005d0
        /*012c*/ 	.word	0x000000ff
        /*0130*/ 	.word	0x00000008
        /*0134*/ 	.short	0x0100
        /*0136*/ 	.byte	0x05
	.zero		1


	//   ....[3]....
        /*0138*/ 	.word	0x000005e0
        /*013c*/ 	.word	0x000000ff
        /*0140*/ 	.word	0x00000018
        /*0144*/ 	.short	0x0100
        /*0146*/ 	.byte	0x05
	.zero		1


	//   ....[4]....
        /*0148*/ 	.word	0x00000710
        /*014c*/ 	.word	0x000000ff
        /*0150*/ 	.word	0x00000020
        /*0154*/ 	.short	0x0100
        /*0156*/ 	.byte	0x07
	.zero		1


	//   ....[5]....
        /*0158*/ 	.word	0x00000720
        /*015c*/ 	.word	0x000000ff
        /*0160*/ 	.word	0x00000040
        /*0164*/ 	.short	0x0100
        /*0166*/ 	.byte	0x07
	.zero		1


	//   ....[6]....
        /*0168*/ 	.word	0x00000730
        /*016c*/ 	.word	0x000000ff
        /*0170*/ 	.word	0x00000028
        /*0174*/ 	.short	0x0100
        /*0176*/ 	.byte	0x07
	.zero		1


	//   ....[7]....
        /*0178*/ 	.word	0x00000740
        /*017c*/ 	.word	0x000000ff
        /*0180*/ 	.word	0x00000048
        /*0184*/ 	.short	0x0100
        /*0186*/ 	.byte	0x07
	.zero		1


	//   ....[8]....
        /*0188*/ 	.word	0x00000750
        /*018c*/ 	.word	0x000000ff
        /*0190*/ 	.word	0x00000030
        /*0194*/ 	.short	0x0100
        /*0196*/ 	.byte	0x07
	.zero		1


	//   ....[9]....
        /*0198*/ 	.word	0x00000760
        /*019c*/ 	.word	0x000000ff
        /*01a0*/ 	.word	0x00000050
        /*01a4*/ 	.short	0x0100
        /*01a6*/ 	.byte	0x07
	.zero		1


	//   ....[10]....
        /*01a8*/ 	.word	0x00000770
        /*01ac*/ 	.word	0x000000ff
        /*01b0*/ 	.word	0x00000038
        /*01b4*/ 	.short	0x0100
        /*01b6*/ 	.byte	0x07
	.zero		1


	//   ....[11]....
        /*01b8*/ 	.word	0x00000780
        /*01bc*/ 	.word	0x000000ff
        /*01c0*/ 	.word	0x00000058
        /*01c4*/ 	.short	0x0100
        /*01c6*/ 	.byte	0x07
	.zero		1


	//   ....[12]....
        /*01c8*/ 	.word	0x00000870
        /*01cc*/ 	.word	0x000000ff
        /*01d0*/ 	.word	0x00000060
        /*01d4*/ 	.short	0x0100
        /*01d6*/ 	.byte	0x05
	.zero		1


	//   ....[13]....
        /*01d8*/ 	.word	0x00000880
        /*01dc*/ 	.word	0x000000ff
        /*01e0*/ 	.word	0x00000068
        /*01e4*/ 	.short	0x0100
        /*01e6*/ 	.byte	0x05
	.zero		1


	//   ....[14]....
        /*01e8*/ 	.word	0x000009c0
        /*01ec*/ 	.word	0x000000ff
        /*01f0*/ 	.word	0x00000070
        /*01f4*/ 	.short	0x0100
        /*01f6*/ 	.byte	0x05
	.zero		1


	//   ....[15]....
        /*01f8*/ 	.word	0x000009d0
        /*01fc*/ 	.word	0x000000ff
        /*0200*/ 	.word	0x00000080
        /*0204*/ 	.short	0x0100
        /*0206*/ 	.byte	0x05
	.zero		1


	//   ....[16]....
        /*0208*/ 	.word	0x000009e0
        /*020c*/ 	.word	0x000000ff
        /*0210*/ 	.word	0x00000078
        /*0214*/ 	.short	0x0100
        /*0216*/ 	.byte	0x05
	.zero		1


	//   ....[17]....
        /*0218*/ 	.word	0x000009f0
        /*021c*/ 	.word	0x000000ff
        /*0220*/ 	.word	0x00000088
        /*0224*/ 	.short	0x0100
        /*0226*/ 	.byte	0x05
	.zero		1


	//   ....[18]....
        /*0228*/ 	.word	0x00000b20
        /*022c*/ 	.word	0x000000ff
        /*0230*/ 	.word	0x00000090
        /*0234*/ 	.short	0x0100
        /*0236*/ 	.byte	0x07
	.zero		1


	//   ....[19]....
        /*0238*/ 	.word	0x00000b30
        /*023c*/ 	.word	0x000000ff
        /*0240*/ 	.word	0x000000b0
        /*0244*/ 	.short	0x0100
        /*0246*/ 	.byte	0x07
	.zero		1


	//   ....[20]....
        /*0248*/ 	.word	0x00000b40
        /*024c*/ 	.word	0x000000ff
        /*0250*/ 	.word	0x00000098
        /*0254*/ 	.short	0x0100
        /*0256*/ 	.byte	0x07
	.zero		1


	//   ....[21]....
        /*0258*/ 	.word	0x00000b50
        /*025c*/ 	.word	0x000000ff
        /*0260*/ 	.word	0x000000b8
        /*0264*/ 	.short	0x0100
        /*0266*/ 	.byte	0x07
	.zero		1


	//   ....[22]....
        /*0268*/ 	.word	0x00000b60
        /*026c*/ 	.word	0x000000ff
        /*0270*/ 	.word	0x000000a0
        /*0274*/ 	.short	0x0100
        /*0276*/ 	.byte	0x07
	.zero		1


	//   ....[23]....
        /*0278*/ 	.word	0x00000b70
        /*027c*/ 	.word	0x000000ff
        /*0280*/ 	.word	0x000000c0
        /*0284*/ 	.short	0x0100
        /*0286*/ 	.byte	0x07
	.zero		1


	//   ....[24]....
        /*0288*/ 	.word	0x00000b80
        /*028c*/ 	.word	0x000000ff
        /*0290*/ 	.word	0x000000a8
        /*0294*/ 	.short	0x0100
        /*0296*/ 	.byte	0x07
	.zero		1


	//   ....[25]....
        /*0298*/ 	.word	0x00000b90
        /*029c*/ 	.word	0x000000ff
        /*02a0*/ 	.word	0x000000c8
        /*02a4*/ 	.short	0x0100
        /*02a6*/ 	.byte	0x07
	.zero		1


	//   ....[26]....
        /*02a8*/ 	.word	0x00000c80
        /*02ac*/ 	.word	0x000000ff
        /*02b0*/ 	.word	0x000000d0
        /*02b4*/ 	.short	0x0100
        /*02b6*/ 	.byte	0x05
	.zero		1


	//   ....[27]....
        /*02b8*/ 	.word	0x00000c90
        /*02bc*/ 	.word	0x000000ff
        /*02c0*/ 	.word	0x000000e0
        /*02c4*/ 	.short	0x0100
        /*02c6*/ 	.byte	0x05
	.zero		1


	//   ....[28]....
        /*02c8*/ 	.word	0x00000ca0
        /*02cc*/ 	.word	0x000000ff
        /*02d0*/ 	.word	0x000000d8
        /*02d4*/ 	.short	0x0100
        /*02d6*/ 	.byte	0x05
	.zero		1


	//   ....[29]....
        /*02d8*/ 	.word	0x00000cb0
        /*02dc*/ 	.word	0x000000ff
        /*02e0*/ 	.word	0x000000e8
        /*02e4*/ 	.short	0x0100
        /*02e6*/ 	.byte	0x05
	.zero		1


	//   ....[30]....
        /*02e8*/ 	.word	0x00001580
        /*02ec*/ 	.word	0x00000002
        /*02f0*/ 	.word	0x000000e0
        /*02f4*/ 	.short	0x010a
        /*02f6*/ 	.byte	0xff
	.zero		1


	//   ....[31]....
        /*02f8*/ 	.word	0x000015b0
        /*02fc*/ 	.word	0x00000002
        /*0300*/ 	.word	0x000000d0
        /*0304*/ 	.short	0x0101
        /*0306*/ 	.byte	0xff
	.zero		1


	//   ....[32]....
        /*0308*/ 	.word	0x00001680
        /*030c*/ 	.word	0x000000ff
        /*0310*/ 	.word	0x00000010
        /*0314*/ 	.short	0x010a
        /*0316*/ 	.byte	0x08
	.zero		1


	//   ....[33]....
        /*0318*/ 	.word	0x00001720
        /*031c*/ 	.word	0x000000ff
        /*0320*/ 	.word	0x00000010
        /*0324*/ 	.short	0x010a
        /*0326*/ 	.byte	0x21
	.zero		1


	//   ....[34]....
        /*0328*/ 	.word	0x00001870
        /*032c*/ 	.word	0x000000ff
        /*0330*/ 	.word	0x00000010
        /*0334*/ 	.short	0x010a
        /*0336*/ 	.byte	0x08
	.zero		1


	//   ....[35]....
        /*0338*/ 	.word	0x00001a40
        /*033c*/ 	.word	0x000000ff
        /*0340*/ 	.word	0x00000068
        /*0344*/ 	.short	0x0101
        /*0346*/ 	.byte	0x04
	.zero		1


	//   ....[36]....
        /*0348*/ 	.word	0x00001a60
        /*034c*/ 	.word	0x000000ff
        /*0350*/ 	.word	0x00000010
        /*0354*/ 	.short	0x010a
        /*0356*/ 	.byte	0x08
	.zero		1


	//   ....[37]....
        /*0358*/ 	.word	0x00001ae0
        /*035c*/ 	.word	0x000000ff
        /*0360*/ 	.word	0x00000010
        /*0364*/ 	.short	0x010a
        /*0366*/ 	.byte	0x21
	.zero		1


	//   ....[38]....
        /*0368*/ 	.word	0x00001c30
        /*036c*/ 	.word	0x000000ff
        /*0370*/ 	.word	0x00000010
        /*0374*/ 	.short	0x010a
        /*0376*/ 	.byte	0x08
	.zero		1


	//   ....[39]....
        /*0378*/ 	.word	0x00001e10
        /*037c*/ 	.word	0x00000002
        /*0380*/ 	.word	0x00000070
        /*0384*/ 	.short	0x010a
        /*0386*/ 	.byte	0xff
	.zero		1


	//   ....[40]....
        /*0388*/ 	.word	0x00001ed0
        /*038c*/ 	.word	0x00000002
        /*0390*/ 	.word	0x00000000
        /*0394*/ 	.short	0x0101
        /*0396*/ 	.byte	0xff
	.zero		1


	//   ....[41]....
        /*0398*/ 	.word	0x00002430
        /*039c*/ 	.word	0x000000ff
        /*03a0*/ 	.word	0x00000000
        /*03a4*/ 	.short	0x010a
        /*03a6*/ 	.byte	0x04
	.zero		1


	//   ....[42]....
        /*03a8*/ 	.word	0x000024d0
        /*03ac*/ 	.word	0x00000000
        /*03b0*/ 	.word	0x00000000
        /*03b4*/ 	.short	0x010a
        /*03b6*/ 	.byte	0xff
	.zero		1


	//   ....[43]....
        /*03b8*/ 	.word	0x000025f0
        /*03bc*/ 	.word	0x00000000
        /*03c0*/ 	.word	0x000000d0
        /*03c4*/ 	.short	0x010a
        /*03c6*/ 	.byte	0xff
	.zero		1


	//   ....[44]....
        /*03c8*/ 	.word	0x00002660
        /*03cc*/ 	.word	0x00000000
        /*03d0*/ 	.word	0x00000000
        /*03d4*/ 	.short	0x0101
        /*03d6*/ 	.byte	0xff
	.zero		1


	//   ....[45]....
        /*03d8*/ 	.word	0x00002680
        /*03dc*/ 	.word	0x000000ff
        /*03e0*/ 	.word	0x00000080
        /*03e4*/ 	.short	0x010a
        /*03e6*/ 	.byte	0x05
	.zero		1


	//   ....[46]....
        /*03e8*/ 	.word	0x000027a0
        /*03ec*/ 	.word	0x00000000
        /*03f0*/ 	.word	0x00000070
        /*03f4*/ 	.short	0x010a
        /*03f6*/ 	.byte	0xff
	.zero		1


	//   ....[47]....
        /*03f8*/ 	.word	0x000028a0
        /*03fc*/ 	.word	0x00000000
        /*0400*/ 	.word	0x00000000
        /*0404*/ 	.short	0x0101
        /*0406*/ 	.byte	0xff
	.zero		1


	//   ....[48]....
        /*0408*/ 	.word	0x00002930
        /*040c*/ 	.word	0x000000ff
        /*0410*/ 	.word	0x00000080
        /*0414*/ 	.short	0x0106
        /*0416*/ 	.byte	0x05
	.zero		1


	//   ....[49]....
        /*0418*/ 	.word	0x00002950
        /*041c*/ 	.word	0x000000ff
        /*0420*/ 	.word	0x00000080
        /*0424*/ 	.short	0x010a
        /*0426*/ 	.byte	0x05
	.zero		1


	//   ....[50]....
        /*0428*/ 	.word	0x000029e0
        /*042c*/ 	.word	0x000000ff
        /*0430*/ 	.word	0x00000080
        /*0434*/ 	.short	0x0106
        /*0436*/ 	.byte	0x04
	.zero		1


	//   ....[51]....
        /*0438*/ 	.word	0x00002a20
        /*043c*/ 	.word	0x00000000
        /*0440*/ 	.word	0x00000080
        /*0444*/ 	.short	0x010a
        /*0446*/ 	.byte	0xff
	.zero		1


	//   ....[52]....
        /*0448*/ 	.word	0x00002fe0
        /*044c*/ 	.word	0x00000000
        /*0450*/ 	.word	0x00000070
        /*0454*/ 	.short	0x010a
        /*0456*/ 	.byte	0xff
	.zero		1


	//   ....[53]....
        /*0458*/ 	.word	0x000030e0
        /*045c*/ 	.word	0x00000003
        /*0460*/ 	.word	0x00000000
        /*0464*/ 	.short	0x0101
        /*0466*/ 	.byte	0xff
	.zero		1


	//   ....[54]....
        /*0468*/ 	.word	0x000030f0
        /*046c*/ 	.word	0x000000ff
        /*0470*/ 	.word	0x00000000
        /*0474*/ 	.short	0x010a
        /*0476*/ 	.byte	0x07
	.zero		1


	//   ....[55]....
        /*0478*/ 	.word	0x00003120
        /*047c*/ 	.word	0x000000ff
        /*0480*/ 	.word	0x000000b0
        /*0484*/ 	.short	0x010a
        /*0486*/ 	.byte	0x06
	.zero		1


	//   ....[56]....
        /*0488*/ 	.word	0x000031f0
        /*048c*/ 	.word	0x000000ff
        /*0490*/ 	.word	0x00000000
        /*0494*/ 	.short	0x010a
        /*0496*/ 	.byte	0x0b
	.zero		1


	//   ....[57]....
        /*0498*/ 	.word	0x00003320
        /*049c*/ 	.word	0x000000ff
        /*04a0*/ 	.word	0x00000000
        /*04a4*/ 	.short	0x010a
        /*04a6*/ 	.byte	0x22
	.zero		1


	//   ....[58]....
        /*04a8*/ 	.word	0x00003700
        /*04ac*/ 	.word	0x000000ff
        /*04b0*/ 	.word	0x00000000
        /*04b4*/ 	.short	0x010a
        /*04b6*/ 	.byte	0x06
	.zero		1


	//   ....[59]....
        /*04b8*/ 	.word	0x00003790
        /*04bc*/ 	.word	0x000000ff
        /*04c0*/ 	.word	0x00000000
        /*04c4*/ 	.short	0x010a
        /*04c6*/ 	.byte	0x06
	.zero		1


	//   ....[60]....
        /*04c8*/ 	.word	0x00003820
        /*04cc*/ 	.word	0x000000ff
        /*04d0*/ 	.word	0x00000000
        /*04d4*/ 	.short	0x010a
        /*04d6*/ 	.byte	0x06
	.zero		1


	//   ....[61]....
        /*04d8*/ 	.word	0x000038b0
        /*04dc*/ 	.word	0x000000ff
        /*04e0*/ 	.word	0x00000000
        /*04e4*/ 	.short	0x010a
        /*04e6*/ 	.byte	0x07
	.zero		1


	//   ....[62]....
        /*04e8*/ 	.word	0x00003d20
        /*04ec*/ 	.word	0x00000000
        /*04f0*/ 	.word	0x00000070
        /*04f4*/ 	.short	0x010a
        /*04f6*/ 	.byte	0xff
	.zero		1


	//   ....[63]....
        /*04f8*/ 	.word	0x00003de0
        /*04fc*/ 	.word	0x00000000
        /*0500*/ 	.word	0x00000000
        /*0504*/ 	.short	0x0101
        /*0506*/ 	.byte	0xff
	.zero		1


	//   ....[64]....
        /*0508*/ 	.word	0x00004100
        /*050c*/ 	.word	0x000000ff
        /*0510*/ 	.word	0x00000068
        /*0514*/ 	.short	0x010a
        /*0516*/ 	.byte	0x07
	.zero		1


	//   ....[65]....
        /*0518*/ 	.word	0x000042f0
        /*051c*/ 	.word	0x000000ff
        /*0520*/ 	.word	0x00000040
        /*0524*/ 	.short	0x010a
        /*0526*/ 	.byte	0x07
	.zero		1


	//   ....[66]....
        /*0528*/ 	.word	0x00004460
        /*052c*/ 	.word	0x000000ff
        /*0530*/ 	.word	0x00000020
        /*0534*/ 	.short	0x010b
        /*0536*/ 	.byte	0x07
	.zero		1


	//   ....[67]....
        /*0538*/ 	.word	0x00004470
        /*053c*/ 	.word	0x000000ff
        /*0540*/ 	.word	0x00000000
        /*0544*/ 	.short	0x0101
        /*0546*/ 	.byte	0x08
	.zero		1


	//   ....[68]....
        /*0548*/ 	.word	0x00004480
        /*054c*/ 	.word	0x000000ff
        /*0550*/ 	.word	0x00000048
        /*0554*/ 	.short	0x010a
        /*0556*/ 	.byte	0x07
	.zero		1


	//   ....[69]....
        /*0558*/ 	.word	0x000045d0
        /*055c*/ 	.word	0x000000ff
        /*0560*/ 	.word	0x00000028
        /*0564*/ 	.short	0x010b
        /*0566*/ 	.byte	0x07
	.zero		1


	//   ....[70]....
        /*0568*/ 	.word	0x000045e0
        /*056c*/ 	.word	0x000000ff
        /*0570*/ 	.word	0x00000000
        /*0574*/ 	.short	0x0101
        /*0576*/ 	.byte	0x08
	.zero		1


	//   ....[71]....
        /*0578*/ 	.word	0x000045f0
        /*057c*/ 	.word	0x000000ff
        /*0580*/ 	.word	0x00000050
        /*0584*/ 	.short	0x010a
        /*0586*/ 	.byte	0x07
	.zero		1


	//   ....[72]....
        /*0588*/ 	.word	0x00004770
        /*058c*/ 	.word	0x000000ff
        /*0590*/ 	.word	0x00000030
        /*0594*/ 	.short	0x010b
        /*0596*/ 	.byte	0x07
	.zero		1


	//   ....[73]....
        /*0598*/ 	.word	0x000047b0
        /*059c*/ 	.word	0x000000ff
        /*05a0*/ 	.word	0x00000000
        /*05a4*/ 	.short	0x0101
        /*05a6*/ 	.byte	0x08
	.zero		1


	//   ....[74]....
        /*05a8*/ 	.word	0x000047f0
        /*05ac*/ 	.word	0x000000ff
        /*05b0*/ 	.word	0x00000058
        /*05b4*/ 	.short	0x010a
        /*05b6*/ 	.byte	0x07
	.zero		1


	//   ....[75]....
        /*05b8*/ 	.word	0x00004a30
        /*05bc*/ 	.word	0x000000ff
        /*05c0*/ 	.word	0x00000038
        /*05c4*/ 	.short	0x010b
        /*05c6*/ 	.byte	0x07
	.zero		1


	//   ....[76]....
        /*05c8*/ 	.word	0x00004a50
        /*05cc*/ 	.word	0x000000ff
        /*05d0*/ 	.word	0x00000000
        /*05d4*/ 	.short	0x0101
        /*05d6*/ 	.byte	0x0d
	.zero		1


	//   ....[77]....
        /*05d8*/ 	.word	0x00004a80
        /*05dc*/ 	.word	0x000000ff
        /*05e0*/ 	.word	0x00000040
        /*05e4*/ 	.short	0x010a
        /*05e6*/ 	.byte	0x07
	.zero		1


	//   ....[78]....
        /*05e8*/ 	.word	0x00004aa0
        /*05ec*/ 	.word	0x000000ff
        /*05f0*/ 	.word	0x00000048
        /*05f4*/ 	.short	0x010a
        /*05f6*/ 	.byte	0x07
	.zero		1


	//   ....[79]....
        /*05f8*/ 	.word	0x00004ac0
        /*05fc*/ 	.word	0x000000ff
        /*0600*/ 	.word	0x00000050
        /*0604*/ 	.short	0x010a
        /*0606*/ 	.byte	0x07
	.zero		1


	//   ....[80]....
        /*0608*/ 	.word	0x00004b00
        /*060c*/ 	.word	0x00000000
        /*0610*/ 	.word	0x00000058
        /*0614*/ 	.short	0x010a
        /*0616*/ 	.byte	0xff
	.zero		1


	//   ....[81]....
        /*0618*/ 	.word	0x00004e30
        /*061c*/ 	.word	0x00000000
        /*0620*/ 	.word	0x00000070
        /*0624*/ 	.short	0x010a
        /*0626*/ 	.byte	0xff
	.zero		1


	//   ....[82]....
        /*0628*/ 	.word	0x00004f40
        /*062c*/ 	.word	0x00000000
        /*0630*/ 	.word	0x00000000
        /*0634*/ 	.short	0x0101
        /*0636*/ 	.byte	0xff
	.zero		1


	//   ....[83]....
        /*0638*/ 	.word	0x00005990
        /*063c*/ 	.word	0x000000ff
        /*0640*/ 	.word	0x00000020
        /*0644*/ 	.short	0x010a
        /*0646*/ 	.byte	0x30
	.zero		1


	//   ....[84]....
        /*0648*/ 	.word	0x000059d0
        /*064c*/ 	.word	0x00000054
        /*0650*/ 	.word	0x00000090
        /*0654*/ 	.short	0x010a
        /*0656*/ 	.byte	0xff
	.zero		1


	//   ....[85]....
        /*0658*/ 	.word	0x00005ac0
        /*065c*/ 	.word	0x000000ff
        /*0660*/ 	.word	0x00000020
        /*0664*/ 	.short	0x010a
        /*0666*/ 	.byte	0x30
	.zero		1


	//   ....[86]....
        /*0668*/ 	.word	0x00005bb0
        /*066c*/ 	.word	0x00000054
        /*0670*/ 	.word	0x00000090
        /*0674*/ 	.short	0x010a
        /*0676*/ 	.byte	0xff
	.zero		1


	//   ....[87]....
        /*0678*/ 	.word	0x00006180
        /*067c*/ 	.word	0x00000000
        /*0680*/ 	.word	0x00000000
        /*0684*/ 	.short	0x0101
        /*0686*/ 	.byte	0xff
	.zero		1


	//   ....[88]....
        /*0688*/ 	.word	0x00006190
        /*068c*/ 	.word	0x00000002
        /*0690*/ 	.word	0x00000020
        /*0694*/ 	.short	0x010a
        /*0696*/ 	.byte	0xff
	.zero		1


	//   ....[89]....
        /*0698*/ 	.word	0x00006270
        /*069c*/ 	.word	0x00000002
        /*06a0*/ 	.word	0x00000020
        /*06a4*/ 	.short	0x010a
        /*06a6*/ 	.byte	0xff
	.zero		1


	//   ....[90]....
        /*06a8*/ 	.word	0x000068d0
        /*06ac*/ 	.word	0x00000010
        /*06b0*/ 	.word	0x00000000
        /*06b4*/ 	.short	0x0101
        /*06b6*/ 	.byte	0xff
	.zero		1


	//   ....[91]....
        /*06b8*/ 	.word	0x000068f0
        /*06bc*/ 	.word	0x00000000
        /*06c0*/ 	.word	0x00000020
        /*06c4*/ 	.short	0x010a
        /*06c6*/ 	.byte	0xff
	.zero		1


	//   ....[92]....
        /*06c8*/ 	.word	0x000069c0
        /*06cc*/ 	.word	0x00000000
        /*06d0*/ 	.word	0x00000020
        /*06d4*/ 	.short	0x010a
        /*06d6*/ 	.byte	0xff
	.zero		1


	//   ....[93]....
        /*06d8*/ 	.word	0x00007020
        /*06dc*/ 	.word	0x00000010
        /*06e0*/ 	.word	0x00000000
        /*06e4*/ 	.short	0x0101
        /*06e6*/ 	.byte	0xff
	.zero		1


	//   ....[94]....
        /*06e8*/ 	.word	0x00007040
        /*06ec*/ 	.word	0x00000000
        /*06f0*/ 	.word	0x00000020
        /*06f4*/ 	.short	0x010a
        /*06f6*/ 	.byte	0xff
	.zero		1


	//   ....[95]....
        /*06f8*/ 	.word	0x00007110
        /*06fc*/ 	.word	0x00000000
        /*0700*/ 	.word	0x00000020
        /*0704*/ 	.short	0x010a
        /*0706*/ 	.byte	0xff
	.zero		1


	//   ....[96]....
        /*0708*/ 	.word	0x00007390
        /*070c*/ 	.word	0x000000ff
        /*0710*/ 	.word	0x00000000
        /*0714*/ 	.short	0x0101
        /*0716*/ 	.byte	0x05
	.zero		1


	//   ....[97]....
        /*0718*/ 	.word	0x000077d0
        /*071c*/ 	.word	0x00000000
        /*0720*/ 	.word	0x00000000
        /*0724*/ 	.short	0x0101
        /*0726*/ 	.byte	0xff
	.zero		1


	//   ....[98]....
        /*0728*/ 	.word	0x00007a40
        /*072c*/ 	.word	0x000000ff
        /*0730*/ 	.word	0x00000000
        /*0734*/ 	.short	0x0101
        /*0736*/ 	.byte	0x04
	.zero		1


	//   ....[99]....
        /*0738*/ 	.word	0x00007a60
        /*073c*/ 	.word	0x00000002
        /*0740*/ 	.word	0x000000e0
        /*0744*/ 	.short	0x010a
        /*0746*/ 	.byte	0xff
	.zero		1


	//   ....[100]....
        /*0748*/ 	.word	0x00007ac0
        /*074c*/ 	.word	0x00000002
        /*0750*/ 	.word	0x00000010
        /*0754*/ 	.short	0x010a
        /*0756*/ 	.byte	0xff
	.zero		1


	//   ....[101]....
        /*0758*/ 	.word	0x00007b20
        /*075c*/ 	.word	0x00000002
        /*0760*/ 	.word	0x00000010
        /*0764*/ 	.short	0x010a
        /*0766*/ 	.byte	0xff
	.zero		1


	//   ....[102]....
        /*0768*/ 	.word	0x00007b70
        /*076c*/ 	.word	0x00000002
        /*0770*/ 	.word	0x00000070
        /*0774*/ 	.short	0x010a
        /*0776*/ 	.byte	0xff
	.zero		1


	//   ....[103]....
        /*0778*/ 	.word	0x00007bd0
        /*077c*/ 	.word	0x00000000
        /*0780*/ 	.word	0x00000000
        /*0784*/ 	.short	0x010a
        /*0786*/ 	.byte	0xff
	.zero		1


	//   ....[104]....
        /*0788*/ 	.word	0x00007c20
        /*078c*/ 	.word	0x00000000
        /*0790*/ 	.word	0x000000d0
        /*0794*/ 	.short	0x010a
        /*0796*/ 	.byte	0xff
	.zero		1


	//   ....[105]....
        /*0798*/ 	.word	0x00007c80
        /*079c*/ 	.word	0x00000000
        /*07a0*/ 	.word	0x00000080
        /*07a4*/ 	.short	0x010a
        /*07a6*/ 	.byte	0xff
	.zero		1


	//   ....[106]....
        /*07a8*/ 	.word	0x00007cd0
        /*07ac*/ 	.word	0x00000000
        /*07b0*/ 	.word	0x00000070
        /*07b4*/ 	.short	0x010a
        /*07b6*/ 	.byte	0xff
	.zero		1


	//   ....[107]....
        /*07b8*/ 	.word	0x00007d30
        /*07bc*/ 	.word	0x00000000
        /*07c0*/ 	.word	0x00000080
        /*07c4*/ 	.short	0x010a
        /*07c6*/ 	.byte	0xff
	.zero		1


	//   ....[108]....
        /*07c8*/ 	.word	0x00007d80
        /*07cc*/ 	.word	0x00000000
        /*07d0*/ 	.word	0x00000070
        /*07d4*/ 	.short	0x010a
        /*07d6*/ 	.byte	0xff
	.zero		1


	//   ....[109]....
        /*07d8*/ 	.word	0x00007de0
        /*07dc*/ 	.word	0x00000002
        /*07e0*/ 	.word	0x000000b0
        /*07e4*/ 	.short	0x010a
        /*07e6*/ 	.byte	0xff
	.zero		1


	//   ....[110]....
        /*07e8*/ 	.word	0x00007e40
        /*07ec*/ 	.word	0x00000000
        /*07f0*/ 	.word	0x00000000
        /*07f4*/ 	.short	0x010a
        /*07f6*/ 	.byte	0xff
	.zero		1


	//   ....[111]....
        /*07f8*/ 	.word	0x00007ea0
        /*07fc*/ 	.word	0x00000000
        /*0800*/ 	.word	0x00000000
        /*0804*/ 	.short	0x010a
        /*0806*/ 	.byte	0xff
	.zero		1


	//   ....[112]....
        /*0808*/ 	.word	0x00007f00
        /*080c*/ 	.word	0x00000000
        /*0810*/ 	.word	0x00000000
        /*0814*/ 	.short	0x010a
        /*0816*/ 	.byte	0xff
	.zero		1


	//   ....[113]....
        /*0818*/ 	.word	0x00007f60
        /*081c*/ 	.word	0x00000000
        /*0820*/ 	.word	0x00000000
        /*0824*/ 	.short	0x010a
        /*0826*/ 	.byte	0xff
	.zero		1


	//   ....[114]....
        /*0828*/ 	.word	0x00007fc0
        /*082c*/ 	.word	0x00000000
        /*0830*/ 	.word	0x00000000
        /*0834*/ 	.short	0x010a
        /*0836*/ 	.byte	0xff
	.zero		1


	//   ....[115]....
        /*0838*/ 	.word	0x00008010
        /*083c*/ 	.word	0x00000000
        /*0840*/ 	.word	0x00000070
        /*0844*/ 	.short	0x010a
        /*0846*/ 	.byte	0xff
	.zero		1


	//   ....[116]....
        /*0848*/ 	.word	0x00008070
        /*084c*/ 	.word	0x00000000
        /*0850*/ 	.word	0x00000068
        /*0854*/ 	.short	0x010a
        /*0856*/ 	.byte	0xff
	.zero		1


	//   ....[117]....
        /*0858*/ 	.word	0x000080d0
        /*085c*/ 	.word	0x00000000
        /*0860*/ 	.word	0x00000040
        /*0864*/ 	.short	0x010a
        /*0866*/ 	.byte	0xff
	.zero		1


	//   ....[118]....
        /*0868*/ 	.word	0x00008130
        /*086c*/ 	.word	0x00000000
        /*0870*/ 	.word	0x00000048
        /*0874*/ 	.short	0x010a
        /*0876*/ 	.byte	0xff
	.zero		1


	//   ....[119]....
        /*0878*/ 	.word	0x00008190
        /*087c*/ 	.word	0x00000000
        /*0880*/ 	.word	0x00000050
        /*0884*/ 	.short	0x010a
        /*0886*/ 	.byte	0xff
	.zero		1


	//   ....[120]....
        /*0888*/ 	.word	0x000081f0
        /*088c*/ 	.word	0x00000000
        /*0890*/ 	.word	0x00000058
        /*0894*/ 	.short	0x010a
        /*0896*/ 	.byte	0xff
	.zero		1


	//   ....[121]....
        /*0898*/ 	.word	0x00008250
        /*089c*/ 	.word	0x00000000
        /*08a0*/ 	.word	0x00000040
        /*08a4*/ 	.short	0x010a
        /*08a6*/ 	.byte	0xff
	.zero		1


	//   ....[122]....
        /*08a8*/ 	.word	0x000082b0
        /*08ac*/ 	.word	0x00000000
        /*08b0*/ 	.word	0x00000048
        /*08b4*/ 	.short	0x010a
        /*08b6*/ 	.byte	0xff
	.zero		1


	//   ....[123]....
        /*08b8*/ 	.word	0x00008310
        /*08bc*/ 	.word	0x00000000
        /*08c0*/ 	.word	0x00000050
        /*08c4*/ 	.short	0x010a
        /*08c6*/ 	.byte	0xff
	.zero		1


	//   ....[124]....
        /*08c8*/ 	.word	0x00008360
        /*08cc*/ 	.word	0x00000000
        /*08d0*/ 	.word	0x00000070
        /*08d4*/ 	.short	0x010a
        /*08d6*/ 	.byte	0xff
	.zero		1


	//   ....[125]....
        /*08d8*/ 	.word	0x000083c0
        /*08dc*/ 	.word	0x00000002
        /*08e0*/ 	.word	0x00000020
        /*08e4*/ 	.short	0x010a
        /*08e6*/ 	.byte	0xff
	.zero		1


	//   ....[126]....
        /*08e8*/ 	.word	0x00008410
        /*08ec*/ 	.word	0x00000054
        /*08f0*/ 	.word	0x00000090
        /*08f4*/ 	.short	0x010a
        /*08f6*/ 	.byte	0xff
	.zero		1


	//   ....[127]....
        /*08f8*/ 	.word	0x00008460
        /*08fc*/ 	.word	0x00000002
        /*0900*/ 	.word	0x00000020
        /*0904*/ 	.short	0x010a
        /*0906*/ 	.byte	0xff
	.zero		1


	//   ....[128]....
        /*0908*/ 	.word	0x000084b0
        /*090c*/ 	.word	0x00000000
        /*0910*/ 	.word	0x00000020
        /*0914*/ 	.short	0x010a
        /*0916*/ 	.byte	0xff
	.zero		1


	//   ....[129]....
        /*0918*/ 	.word	0x00008500
        /*091c*/ 	.word	0x00000000
        /*0920*/ 	.word	0x00000020
        /*0924*/ 	.short	0x010a
        /*0926*/ 	.byte	0xff
	.zero		1


	//----- nvinfo : EIATTR_NUM_MBARRIERS
	.align		4
.L_47:
        /*0928*/ 	.byte	0x03, 0x38
        /*092a*/ 	.short	0x001e


	//----- nvinfo : EIATTR_EXIT_INSTR_OFFSETS
	.align		4
        /*092c*/ 	.byte	0x04, 0x1c
        /*092e*/ 	.short	(.L_49 - .L_48)


	//   ....[0]....
.L_48:
        /*0930*/ 	.word	0x00002500


	//   ....[1]....
        /*0934*/ 	.word	0x000029f0


	//   ....[2]....
        /*0938*/ 	.word	0x00002a50


	//   ....[3]....
        /*093c*/ 	.word	0x00003b10


	//   ....[4]....
        /*0940*/ 	.word	0x00004b30


	//   ....[5]....
        /*0944*/ 	.word	0x00004b70


	//   ....[6]....
        /*0948*/ 	.word	0x00007930


	//   ....[7]....
        /*094c*/ 	.word	0x000079b0


	//   ....[8]....
        /*0950*/ 	.word	0x000079e0


	//   ....[9]....
        /*0954*/ 	.word	0x00007a50


	//----- nvinfo : EIATTR_MAX_THREADS
	.align		4
.L_49:
        /*0958*/ 	.byte	0x04, 0x05
        /*095a*/ 	.short	(.L_51 - .L_50)
.L_50:
        /*095c*/ 	.word	0x00000100
        /*0960*/ 	.word	0x00000001
        /*0964*/ 	.word	0x00000001


	//----- nvinfo : EIATTR_CRS_STACK_SIZE
	.align		4
.L_51:
        /*0968*/ 	.byte	0x04, 0x1e
        /*096a*/ 	.short	(.L_53 - .L_52)
.L_52:
        /*096c*/ 	.word	0x00000000


	//----- nvinfo : EIATTR_CBANK_PARAM_SIZE
	.align		4
.L_53:
        /*0970*/ 	.byte	0x03, 0x19
        /*0972*/ 	.short	0x0800


	//----- nvinfo : EIATTR_PARAM_CBANK
	.align		4
        /*0974*/ 	.byte	0x04, 0x0a
        /*0976*/ 	.short	(.L_55 - .L_54)
	.align		4
.L_54:
        /*0978*/ 	.word	index@(.nv.constant0._ZN7cutlass13device_kernelINS_4gemm6kernel13GemmUniversalIN4cute5tupleIJiiiiEEENS1_10collective13CollectiveMmaINS1_35MainloopSm100TmaUmmaWarpSpecializedILi2ELi2ELi4ENS5_IJNS4_1CILi1EEESB_SB_EEEEENS5_IJNSA_ILi128EEENSA_ILi64EEESF_EEEfNS5_IJlSB_lEEEfSH_NS4_8TiledMMAINS4_8MMA_AtomIJNS4_17SM100_MMA_TF32_SSINS_10tfloat32_tESL_fLi128ELi64ELNS4_4UMMA5MajorE0ELSN_0ELNSM_7ScaleInE0ELSO_0EEEEEENS4_6LayoutISC_NS5_IJNSA_ILi0EEESS_SS_EEEEENS5_IJNS4_10UnderscoreESV_SV_EEEEENS4_13SM90_TMA_LOADENS4_14ComposedLayoutINS4_7SwizzleILi3ELi4ELi3EEENS4_18smem_ptr_flag_bitsILi32EEENSR_INS5_IJNSA_ILi8EEENSA_ILi32EEEEEENS5_IJS15_SB_EEEEEEEvNS4_8identityESY_S19_vS1A_EENS_8epilogue10collective18CollectiveEpilogueINS1C_23Sm100TmaWarpSpecializedILi4ELi2ELi16ELb1ELb0EEEJSG_NS5_IJNSR_ISE_SB_EENSR_INSA_ILi16EEESB_EEEEEfSH_fSH_NS1C_6fusion15FusionCallbacksIS1G_NS1L_17LinearCombinationIffffLNS_15FloatRoundStyleE2EEESG_S1K_JEEENS4_5SM1004TMEM4LOAD26SM100_TMEM_LOAD_32dp32b16xESY_NSZ_INS10_ILi2ELi4ELi3EEES13_NSR_INS5_IJS14_S1I_EEENS5_IJS1I_SB_EEEEEEENS4_39AutoVectorizingCopyWithAssumedAlignmentILi128EEENS4_14SM90_TMA_STOREES1Z_S21_S21_EEEvvEEEEvNT_6ParamsE)
        /*097c*/ 	.short	0x0380
        /*097e*/ 	.short	0x0800


	//----- nvinfo : EIATTR_SW_WAR
	.align		4
.L_55:
        /*0980*/ 	.byte	0x04, 0x36
        /*0982*/ 	.short	(.L_57 - .L_56)
.L_56:
        /*0984*/ 	.word	0x00000008
.L_57:


//--------------------- .nv.callgraph             --------------------------
	.section	.nv.callgraph,"",@"SHT_CUDA_CALLGRAPH"
	.align	4
	.sectionentsize	8
	.align		4
        /*0000*/ 	.word	0x00000000
	.align		4
        /*0004*/ 	.word	0xffffffff
	.align		4
        /*0008*/ 	.word	index@(_ZN7cutlass13device_kernelINS_4gemm6kernel13GemmUniversalIN4cute5tupleIJiiiiEEENS1_10collective13CollectiveMmaINS1_35MainloopSm100TmaUmmaWarpSpecializedILi2ELi2ELi4ENS5_IJNS4_1CILi1EEESB_SB_EEEEENS5_IJNSA_ILi128EEENSA_ILi64EEESF_EEEfNS5_IJlSB_lEEEfSH_NS4_8TiledMMAINS4_8MMA_AtomIJNS4_17SM100_MMA_TF32_SSINS_10tfloat32_tESL_fLi128ELi64ELNS4_4UMMA5MajorE0ELSN_0ELNSM_7ScaleInE0ELSO_0EEEEEENS4_6LayoutISC_NS5_IJNSA_ILi0EEESS_SS_EEEEENS5_IJNS4_10UnderscoreESV_SV_EEEEENS4_13SM90_TMA_LOADENS4_14ComposedLayoutINS4_7SwizzleILi3ELi4ELi3EEENS4_18smem_ptr_flag_bitsILi32EEENSR_INS5_IJNSA_ILi8EEENSA_ILi32EEEEEENS5_IJS15_SB_EEEEEEEvNS4_8identityESY_S19_vS1A_EENS_8epilogue10collective18CollectiveEpilogueINS1C_23Sm100TmaWarpSpecializedILi4ELi2ELi16ELb1ELb0EEEJSG_NS5_IJNSR_ISE_SB_EENSR_INSA_ILi16EEESB_EEEEEfSH_fSH_NS1C_6fusion15FusionCallbacksIS1G_NS1L_17LinearCombinationIffffLNS_15FloatRoundStyleE2EEESG_S1K_JEEENS4_5SM1004TMEM4LOAD26SM100_TMEM_LOAD_32dp32b16xESY_NSZ_INS10_ILi2ELi4ELi3EEES13_NSR_INS5_IJS14_S1I_EEENS5_IJS1I_SB_EEEEEEENS4_39AutoVectorizingCopyWithAssumedAlignmentILi128EEENS4_14SM90_TMA_STOREES1Z_S21_S21_EEEvvEEEEvNT_6ParamsE)
	.align		4
        /*000c*/ 	.word	index@(__assertfail)
	.align		4
        /*0010*/ 	.word	0x00000000
	.align		4
        /*0014*/ 	.word	0xfffffffe
	.align		4
        /*0018*/ 	.word	0x00000000
	.align		4
        /*001c*/ 	.word	0xfffffffd
	.align		4
        /*0020*/ 	.word	0x00000000
	.align		4
        /*0024*/ 	.word	0xfffffffc


//--------------------- .nv.constant4             --------------------------
	.section	.nv.constant4,"a",@progbits
	.align	8
	.align		8
.nv.constant4:
        /*0000*/ 	.dword	__assertfail
	.align		8
        /*0008*/ 	.dword	__unnamed_1
	.align		8
        /*0010*/ 	.dword	__unnamed_2
	.align		8
        /*0018*/ 	.dword	_ZN40_INTERNAL_ee0894ff_4_k_cu_8b795b8a_219704cuda3std3__45__cpo5beginE
	.align		8
        /*0020*/ 	.dword	_ZN40_INTERNAL_ee0894ff_4_k_cu_8b795b8a_219704cuda3std3__45__cpo3endE
	.align		8
        /*0028*/ 	.dword	_ZN40_INTERNAL_ee0894ff_4_k_cu_8b795b8a_219704cuda3std3__45__cpo6cbeginE
	.align		8
        /*0030*/ 	.dword	_ZN40_INTERNAL_ee0894ff_4_k_cu_8b795b8a_219704cuda3std3__45__cpo4cendE
	.align		8
        /*0038*/ 	.dword	_ZN40_INTERNAL_ee0894ff_4_k_cu_8b795b8a_219704cuda3std3__442_GLOBAL__N__ee0894ff_4_k_cu_8b795b8a_219706ignoreE
	.align		8
        /*0040*/ 	.dword	_ZN40_INTERNAL_ee0894ff_4_k_cu_8b795b8a_219704cuda3std3__419piecewise_constructE
	.align		8
        /*0048*/ 	.dword	_ZN40_INTERNAL_ee0894ff_4_k_cu_8b795b8a_219704cuda3std3__48in_placeE
	.align		8
        /*0050*/ 	.dword	_ZN40_INTERNAL_ee0894ff_4_k_cu_8b795b8a_219704cuda3std6ranges3__45__cpo4swapE
	.align		8
        /*0058*/ 	.dword	_ZN40_INTERNAL_ee0894ff_4_k_cu_8b795b8a_219704cuda3std6ranges3__45__cpo9iter_moveE
	.align		8
        /*0060*/ 	.dword	_ZN40_INTERNAL_ee0894ff_4_k_cu_8b795b8a_219704cute7productE
	.align		8
        /*0068*/ 	.dword	_ZN40_INTERNAL_ee0894ff_4_k_cu_8b795b8a_219704cute1_E
	.align		8
        /*0070*/ 	.dword	$str$25
	.align		8
        /*0078*/ 	.dword	$str$26
	.align		8
        /*0080*/ 	.dword	$str$27
	.align		8
        /*0088*/ 	.dword	$str$28


//--------------------- .text._ZN7cutlass13device_kernelINS_4gemm6kernel13GemmUniversalIN4cute5tupleIJiiiiEEENS1_10collective13CollectiveMmaINS1_35MainloopSm100TmaUmmaWarpSpecializedILi2ELi2ELi4ENS5_IJNS4_1CILi1EEESB_SB_EEEEENS5_IJNSA_ILi128EEENSA_ILi64EEESF_EEEfNS5_IJlSB_lEEEfSH_NS4_8TiledMMAINS4_8MMA_AtomIJNS4_17SM100_MMA_TF32_SSINS_10tfloat32_tESL_fLi128ELi64ELNS4_4UMMA5MajorE0ELSN_0ELNSM_7ScaleInE0ELSO_0EEEEEENS4_6LayoutISC_NS5_IJNSA_ILi0EEESS_SS_EEEEENS5_IJNS4_10UnderscoreESV_SV_EEEEENS4_13SM90_TMA_LOADENS4_14ComposedLayoutINS4_7SwizzleILi3ELi4ELi3EEENS4_18smem_ptr_flag_bitsILi32EEENSR_INS5_IJNSA_ILi8EEENSA_ILi32EEEEEENS5_IJS15_SB_EEEEEEEvNS4_8identityESY_S19_vS1A_EENS_8epilogue10collective18CollectiveEpilogueINS1C_23Sm100TmaWarpSpecializedILi4ELi2ELi16ELb1ELb0EEEJSG_NS5_IJNSR_ISE_SB_EENSR_INSA_ILi16EEESB_EEEEEfSH_fSH_NS1C_6fusion15FusionCallbacksIS1G_NS1L_17LinearCombinationIffffLNS_15FloatRoundStyleE2EEESG_S1K_JEEENS4_5SM1004TMEM4LOAD26SM100_TMEM_LOAD_32dp32b16xESY_NSZ_INS10_ILi2ELi4ELi3EEES13_NSR_INS5_IJS14_S1I_EEENS5_IJS1I_SB_EEEEEEENS4_39AutoVectorizingCopyWithAssumedAlignmentILi128EEENS4_14SM90_TMA_STOREES1Z_S21_S21_EEEvvEEEEvNT_6ParamsE --------------------------
	.section	.text._ZN7cutlass13device_kernelINS_4gemm6kernel13GemmUniversalIN4cute5tupleIJiiiiEEENS1_10collective13CollectiveMmaINS1_35MainloopSm100TmaUmmaWarpSpecializedILi2ELi2ELi4ENS5_IJNS4_1CILi1EEESB_SB_EEEEENS5_IJNSA_ILi128EEENSA_ILi64EEESF_EEEfNS5_IJlSB_lEEEfSH_NS4_8TiledMMAINS4_8MMA_AtomIJNS4_17SM100_MMA_TF32_SSINS_10tfloat32_tESL_fLi128ELi64ELNS4_4UMMA5MajorE0ELSN_0ELNSM_7ScaleInE0ELSO_0EEEEEENS4_6LayoutISC_NS5_IJNSA_ILi0EEESS_SS_EEEEENS5_IJNS4_10UnderscoreESV_SV_EEEEENS4_13SM90_TMA_LOADENS4_14ComposedLayoutINS4_7SwizzleILi3ELi4ELi3EEENS4_18smem_ptr_flag_bitsILi32EEENSR_INS5_IJNSA_ILi8EEENSA_ILi32EEEEEENS5_IJS15_SB_EEEEEEEvNS4_8identityESY_S19_vS1A_EENS_8epilogue10collective18CollectiveEpilogueINS1C_23Sm100TmaWarpSpecializedILi4ELi2ELi16ELb1ELb0EEEJSG_NS5_IJNSR_ISE_SB_EENSR_INSA_ILi16EEESB_EEEEEfSH_fSH_NS1C_6fusion15FusionCallbacksIS1G_NS1L_17LinearCombinationIffffLNS_15FloatRoundStyleE2EEESG_S1K_JEEENS4_5SM1004TMEM4LOAD26SM100_TMEM_LOAD_32dp32b16xESY_NSZ_INS10_ILi2ELi4ELi3EEES13_NSR_INS5_IJS14_S1I_EEENS5_IJS1I_SB_EEEEEEENS4_39AutoVectorizingCopyWithAssumedAlignmentILi128EEENS4_14SM90_TMA_STOREES1Z_S21_S21_EEEvvEEEEvNT_6ParamsE,"ax",@progbits
	.align	128
.text._ZN7cutlass13device_kernelINS_4gemm6kernel13GemmUniversalIN4cute5tupleIJiiiiEEENS1_10collective13CollectiveMmaINS1_35MainloopSm100TmaUmmaWarpSpecializedILi2ELi2ELi4ENS5_IJNS4_1CILi1EEESB_SB_EEEEENS5_IJNSA_ILi128EEENSA_ILi64EEESF_EEEfNS5_IJlSB_lEEEfSH_NS4_8TiledMMAINS4_8MMA_AtomIJNS4_17SM100_MMA_TF32_SSINS_10tfloat32_tESL_fLi128ELi64ELNS4_4UMMA5MajorE0ELSN_0ELNSM_7ScaleInE0ELSO_0EEEEEENS4_6LayoutISC_NS5_IJNSA_ILi0EEESS_SS_EEEEENS5_IJNS4_10UnderscoreESV_SV_EEEEENS4_13SM90_TMA_LOADENS4_14ComposedLayoutINS4_7SwizzleILi3ELi4ELi3EEENS4_18smem_ptr_flag_bitsILi32EEENSR_INS5_IJNSA_ILi8EEENSA_ILi32EEEEEENS5_IJS15_SB_EEEEEEEvNS4_8identityESY_S19_vS1A_EENS_8epilogue10collective18CollectiveEpilogueINS1C_23Sm100TmaWarpSpecializedILi4ELi2ELi16ELb1ELb0EEEJSG_NS5_IJNSR_ISE_SB_EENSR_INSA_ILi16EEESB_EEEEEfSH_fSH_NS1C_6fusion15FusionCallbacksIS1G_NS1L_17LinearCombinationIffffLNS_15FloatRoundStyleE2EEESG_S1K_JEEENS4_5SM1004TMEM4LOAD26SM100_TMEM_LOAD_32dp32b16xESY_NSZ_INS10_ILi2ELi4ELi3EEES13_NSR_INS5_IJS14_S1I_EEENS5_IJS1I_SB_EEEEEEENS4_39AutoVectorizingCopyWithAssumedAlignmentILi128EEENS4_14SM90_TMA_STOREES1Z_S21_S21_EEEvvEEEEvNT_6ParamsE:
        .type           _ZN7cutlass13device_kernelINS_4gemm6kernel13GemmUniversalIN4cute5tupleIJiiiiEEENS1_10collective13CollectiveMmaINS1_35MainloopSm100TmaUmmaWarpSpecializedILi2ELi2ELi4ENS5_IJNS4_1CILi1EEESB_SB_EEEEENS5_IJNSA_ILi128EEENSA_ILi64EEESF_EEEfNS5_IJlSB_lEEEfSH_NS4_8TiledMMAINS4_8MMA_AtomIJNS4_17SM100_MMA_TF32_SSINS_10tfloat32_tESL_fLi128ELi64ELNS4_4UMMA5MajorE0ELSN_0ELNSM_7ScaleInE0ELSO_0EEEEEENS4_6LayoutISC_NS5_IJNSA_ILi0EEESS_SS_EEEEENS5_IJNS4_10UnderscoreESV_SV_EEEEENS4_13SM90_TMA_LOADENS4_14ComposedLayoutINS4_7SwizzleILi3ELi4ELi3EEENS4_18smem_ptr_flag_bitsILi32EEENSR_INS5_IJNSA_ILi8EEENSA_ILi32EEEEEENS5_IJS15_SB_EEEEEEEvNS4_8identityESY_S19_vS1A_EENS_8epilogue10collective18CollectiveEpilogueINS1C_23Sm100TmaWarpSpecializedILi4ELi2ELi16ELb1ELb0EEEJSG_NS5_IJNSR_ISE_SB_EENSR_INSA_ILi16EEESB_EEEEEfSH_fSH_NS1C_6fusion15FusionCallbacksIS1G_NS1L_17LinearCombinationIffffLNS_15FloatRoundStyleE2EEESG_S1K_JEEENS4_5SM1004TMEM4LOAD26SM100_TMEM_LOAD_32dp32b16xESY_NSZ_INS10_ILi2ELi4ELi3EEES13_NSR_INS5_IJS14_S1I_EEENS5_IJS1I_SB_EEEEEEENS4_39AutoVectorizingCopyWithAssumedAlignmentILi128EEENS4_14SM90_TMA_STOREES1Z_S21_S21_EEEvvEEEEvNT_6ParamsE,@function
        .size           _ZN7cutlass13device_kernelINS_4gemm6kernel13GemmUniversalIN4cute5tupleIJiiiiEEENS1_10collective13CollectiveMmaINS1_35MainloopSm100TmaUmmaWarpSpecializedILi2ELi2ELi4ENS5_IJNS4_1CILi1EEESB_SB_EEEEENS5_IJNSA_ILi128EEENSA_ILi64EEESF_EEEfNS5_IJlSB_lEEEfSH_NS4_8TiledMMAINS4_8MMA_AtomIJNS4_17SM100_MMA_TF32_SSINS_10tfloat32_tESL_fLi128ELi64ELNS4_4UMMA5MajorE0ELSN_0ELNSM_7ScaleInE0ELSO_0EEEEEENS4_6LayoutISC_NS5_IJNSA_ILi0EEESS_SS_EEEEENS5_IJNS4_10UnderscoreESV_SV_EEEEENS4_13SM90_TMA_LOADENS4_14ComposedLayoutINS4_7SwizzleILi3ELi4ELi3EEENS4_18smem_ptr_flag_bitsILi32EEENSR_INS5_IJNSA_ILi8EEENSA_ILi32EEEEEENS5_IJS15_SB_EEEEEEEvNS4_8identityESY_S19_vS1A_EENS_8epilogue10collective18CollectiveEpilogueINS1C_23Sm100TmaWarpSpecializedILi4ELi2ELi16ELb1ELb0EEEJSG_NS5_IJNSR_ISE_SB_EENSR_INSA_ILi16EEESB_EEEEEfSH_fSH_NS1C_6fusion15FusionCallbacksIS1G_NS1L_17LinearCombinationIffffLNS_15FloatRoundStyleE2EEESG_S1K_JEEENS4_5SM1004TMEM4LOAD26SM100_TMEM_LOAD_32dp32b16xESY_NSZ_INS10_ILi2ELi4ELi3EEES13_NSR_INS5_IJS14_S1I_EEENS5_IJS1I_SB_EEEEEEENS4_39AutoVectorizingCopyWithAssumedAlignmentILi128EEENS4_14SM90_TMA_STOREES1Z_S21_S21_EEEvvEEEEvNT_6ParamsE,(.L_x_170 - _ZN7cutlass13device_kernelINS_4gemm6kernel13GemmUniversalIN4cute5tupleIJiiiiEEENS1_10collective13CollectiveMmaINS1_35MainloopSm100TmaUmmaWarpSpecializedILi2ELi2ELi4ENS5_IJNS4_1CILi1EEESB_SB_EEEEENS5_IJNSA_ILi128EEENSA_ILi64EEESF_EEEfNS5_IJlSB_lEEEfSH_NS4_8TiledMMAINS4_8MMA_AtomIJNS4_17SM100_MMA_TF32_SSINS_10tfloat32_tESL_fLi128ELi64ELNS4_4UMMA5MajorE0ELSN_0ELNSM_7ScaleInE0ELSO_0EEEEEENS4_6LayoutISC_NS5_IJNSA_ILi0EEESS_SS_EEEEENS5_IJNS4_10UnderscoreESV_SV_EEEEENS4_13SM90_TMA_LOADENS4_14ComposedLayoutINS4_7SwizzleILi3ELi4ELi3EEENS4_18smem_ptr_flag_bitsILi32EEENSR_INS5_IJNSA_ILi8EEENSA_ILi32EEEEEENS5_IJS15_SB_EEEEEEEvNS4_8identityESY_S19_vS1A_EENS_8epilogue10collective18CollectiveEpilogueINS1C_23Sm100TmaWarpSpecializedILi4ELi2ELi16ELb1ELb0EEEJSG_NS5_IJNSR_ISE_SB_EENSR_INSA_ILi16EEESB_EEEEEfSH_fSH_NS1C_6fusion15FusionCallbacksIS1G_NS1L_17LinearCombinationIffffLNS_15FloatRoundStyleE2EEESG_S1K_JEEENS4_5SM1004TMEM4LOAD26SM100_TMEM_LOAD_32dp32b16xESY_NSZ_INS10_ILi2ELi4ELi3EEES13_NSR_INS5_IJS14_S1I_EEENS5_IJS1I_SB_EEEEEEENS4_39AutoVectorizingCopyWithAssumedAlignmentILi128EEENS4_14SM90_TMA_STOREES1Z_S21_S21_EEEvvEEEEvNT_6ParamsE)
        .other          _ZN7cutlass13device_kernelINS_4gemm6kernel13GemmUniversalIN4cute5tupleIJiiiiEEENS1_10collective13CollectiveMmaINS1_35MainloopSm100TmaUmmaWarpSpecializedILi2ELi2ELi4ENS5_IJNS4_1CILi1EEESB_SB_EEEEENS5_IJNSA_ILi128EEENSA_ILi64EEESF_EEEfNS5_IJlSB_lEEEfSH_NS4_8TiledMMAINS4_8MMA_AtomIJNS4_17SM100_MMA_TF32_SSINS_10tfloat32_tESL_fLi128ELi64ELNS4_4UMMA5MajorE0ELSN_0ELNSM_7ScaleInE0ELSO_0EEEEEENS4_6LayoutISC_NS5_IJNSA_ILi0EEESS_SS_EEEEENS5_IJNS4_10UnderscoreESV_SV_EEEEENS4_13SM90_TMA_LOADENS4_14ComposedLayoutINS4_7SwizzleILi3ELi4ELi3EEENS4_18smem_ptr_flag_bitsILi32EEENSR_INS5_IJNSA_ILi8EEENSA_ILi32EEEEEENS5_IJS15_SB_EEEEEEEvNS4_8identityESY_S19_vS1A_EENS_8epilogue10collective18CollectiveEpilogueINS1C_23Sm100TmaWarpSpecializedILi4ELi2ELi16ELb1ELb0EEEJSG_NS5_IJNSR_ISE_SB_EENSR_INSA_ILi16EEESB_EEEEEfSH_fSH_NS1C_6fusion15FusionCallbacksIS1G_NS1L_17LinearCombinationIffffLNS_15FloatRoundStyleE2EEESG_S1K_JEEENS4_5SM1004TMEM4LOAD26SM100_TMEM_LOAD_32dp32b16xESY_NSZ_INS10_ILi2ELi4ELi3EEES13_NSR_INS5_IJS14_S1I_EEENS5_IJS1I_SB_EEEEEEENS4_39AutoVectorizingCopyWithAssumedAlignmentILi128EEENS4_14SM90_TMA_STOREES1Z_S21_S21_EEEvvEEEEvNT_6ParamsE,@"STO_CUDA_ENTRY STV_DEFAULT"
_ZN7cutlass13device_kernelINS_4gemm6kernel13GemmUniversalIN4cute5tupleIJiiiiEEENS1_10collective13CollectiveMmaINS1_35MainloopSm100TmaUmmaWarpSpecializedILi2ELi2ELi4ENS5_IJNS4_1CILi1EEESB_SB_EEEEENS5_IJNSA_ILi128EEENSA_ILi64EEESF_EEEfNS5_IJlSB_lEEEfSH_NS4_8TiledMMAINS4_8MMA_AtomIJNS4_17SM100_MMA_TF32_SSINS_10tfloat32_tESL_fLi128ELi64ELNS4_4UMMA5MajorE0ELSN_0ELNSM_7ScaleInE0ELSO_0EEEEEENS4_6LayoutISC_NS5_IJNSA_ILi0EEESS_SS_EEEEENS5_IJNS4_10UnderscoreESV_SV_EEEEENS4_13SM90_TMA_LOADENS4_14ComposedLayoutINS4_7SwizzleILi3ELi4ELi3EEENS4_18smem_ptr_flag_bitsILi32EEENSR_INS5_IJNSA_ILi8EEENSA_ILi32EEEEEENS5_IJS15_SB_EEEEEEEvNS4_8identityESY_S19_vS1A_EENS_8epilogue10collective18CollectiveEpilogueINS1C_23Sm100TmaWarpSpecializedILi4ELi2ELi16ELb1ELb0EEEJSG_NS5_IJNSR_ISE_SB_EENSR_INSA_ILi16EEESB_EEEEEfSH_fSH_NS1C_6fusion15FusionCallbacksIS1G_NS1L_17LinearCombinationIffffLNS_15FloatRoundStyleE2EEESG_S1K_JEEENS4_5SM1004TMEM4LOAD26SM100_TMEM_LOAD_32dp32b16xESY_NSZ_INS10_ILi2ELi4ELi3EEES13_NSR_INS5_IJS14_S1I_EEENS5_IJS1I_SB_EEEEEEENS4_39AutoVectorizingCopyWithAssumedAlignmentILi128EEENS4_14SM90_TMA_STOREES1Z_S21_S21_EEEvvEEEEvNT_6ParamsE:
[----:B------:R-:W1:Y:S01]  /*0000*/  LDC R1, c[0x0][0x37c] ;  /* 0x0000df00ff017b82 */ /* 0x000e620000000800 */
[----:B------:R-:W2:Y:S01]  /*0010*/  S2R R77, SR_TID.X ;  /* 0x00000000004d7919 */ /* 0x000ea20000002100 */
[----:B------:R-:W3:Y:S01]  /*0020*/  LDCU.64 UR4, c[0x0][0x890] ;  /* 0x00011200ff0477ac */ /* 0x000ee20008000a00 */
[----:B------:R-:W-:Y:S02]  /*0030*/  PRMT R64, RZ, 0x7610, R64 ;  /* 0x00007610ff407816 */ /* 0x000fe40000000040 */
[----:B------:R-:W-:Y:S01]  /*0040*/  ELECT P5, URZ, PT ;  /* 0x0000000000ff782f */ /* 0x000fe200038a0000 */
[----:B------:R-:W4:Y:S01]  /*0050*/  LDCU.64 UR46, c[0x0][0x358] ;  /* 0x00006b00ff2e77ac */ /* 0x000f220008000a00 */
[----:B---3--:R-:W-:-:S04]  /*0060*/  UISETP.NE.U32.AND UP0, UPT, UR4, URZ, UPT ;  /* 0x000000ff0400728c */ /* 0x008fc8000bf05070 */
[----:B------:R-:W-:Y:S01]  /*0070*/  UISETP.NE.AND.EX UP0, UPT, UR5, URZ, UPT, UP0 ;  /* 0x000000ff0500728c */ /* 0x000fe2000bf05300 */
[----:B--2---:R-:W-:-:S05]  /*0080*/  SHF.R.U32.HI R68, RZ, 0x5, R77 ;  /* 0x00000005ff447819 */ /* 0x004fca000001164d */
[----:B------:R-:W2:Y:S02]  /*0090*/  SHFL.IDX PT, R0, R68, RZ, 0x1f ;  /* 0x00001fff44007589 */ /* 0x000ea400000e0000 */
[----:B--2---:R-:W-:Y:S01]  /*00a0*/  R2UR UR8, R0 ;  /* 0x00000000000872ca */ /* 0x004fe200000e0000 */
[----:B-1--4-:R-:W-:-:S14]  /*00b0*/  BRA.U UP0, `(.L_x_0) ;  /* 0x00000001002c7547 */ /* 0x012fdc000b800000 */
[----:B------:R-:W1:Y:S02]  /*00c0*/  LDCU.64 UR6, c[0x0][0x888] ;  /* 0x00011100ff0677ac */ /* 0x000e640008000a00 */
[----:B-1----:R-:W-:-:S04]  /*00d0*/  UISETP.NE.U32.AND UP0, UPT, UR6, URZ, UPT ;  /* 0x000000ff0600728c */ /* 0x002fc8000bf05070 */
[----:B------:R-:W-:-:S09]  /*00e0*/  UISETP.NE.AND.EX UP0, UPT, UR7, URZ, UPT, UP0 ;  /* 0x000000ff0700728c */ /* 0x000fd2000bf05300 */
[----:B------:R-:W-:Y:S05]  /*00f0*/  BRA.U !UP0, `(.L_x_1) ;  /* 0x0000000108107547 */ /* 0x000fea000b800000 */
[----:B------:R-:W1:Y:S02]  /*0100*/  LDC.64 R2, c[0x0][0x888] ;  /* 0x00022200ff027b82 */ /* 0x000e640000000a00 */
[----:B-1----:R1:W5:Y:S01]  /*0110*/  LDG.E R35, desc[UR46][R2.64] ;  /* 0x0000002e02237981 */ /* 0x002362000c1e1900 */
[----:B------:R-:W-:Y:S01]  /*0120*/  HFMA2 R64, -RZ, RZ, 0, 5.9604644775390625e-08 ;  /* 0x00000001ff407431 */ /* 0x000fe200000001ff */
[----:B------:R-:W-:Y:S05]  /*0130*/  BRA `(.L_x_0) ;  /* 0x00000000000c7947 */ /* 0x000fea0003800000 */
.L_x_1:
[----:B------:R-:W1:Y:S01]  /*0140*/  LDCU UR6, c[0x0][0x880] ;  /* 0x00011000ff0677ac */ /* 0x000e620008000800 */
[----:B------:R-:W-:Y:S01]  /*0150*/  HFMA2 R64, -RZ, RZ, 0, 5.9604644775390625e-08 ;  /* 0x00000001ff407431 */ /* 0x000fe200000001ff */
[----:B-1----:R-:W-:-:S07]  /*0160*/  MOV R35, UR6 ;  /* 0x0000000600237c02 */ /* 0x002fce0008000f00 */
.L_x_0:
[----:B------:R-:W2:Y:S02]  /*0170*/  LDCU.64 UR6, c[0x0][0x8b0] ;  /* 0x00011600ff0677ac */ /* 0x000ea40008000a00 */
[----:B--2---:R-:W-:-:S04]  /*0180*/  UISETP.NE.U32.AND UP0, UPT, UR6, URZ, UPT ;  /* 0x000000ff0600728c */ /* 0x004fc8000bf05070 */
[----:B------:R-:W-:-:S09]  /*0190*/  UISETP.NE.AND.EX UP0, UPT, UR7, URZ, UPT, UP0 ;  /* 0x000000ff0700728c */ /* 0x000fd2000bf05300 */
[----:B------:R-:W-:Y:S05]  /*01a0*/  BRA.U UP0, `(.L_x_2) ;  /* 0x0000000100247547 */ /* 0x000fea000b800000 */
[----:B------:R-:W2:Y:S02]  /*01b0*/  LDCU.64 UR6, c[0x0][0x8a8] ;  /* 0x00011500ff0677ac */ /* 0x000ea40008000a00 */
[----:B--2---:R-:W-:-:S04]  /*01c0*/  UISETP.NE.U32.AND UP0, UPT, UR6, URZ, UPT ;  /* 0x000000ff0600728c */ /* 0x004fc8000bf05070 */
[----:B------:R-:W-:-:S09]  /*01d0*/  UISETP.NE.AND.EX UP0, UPT, UR7, URZ, UPT, UP0 ;  /* 0x000000ff0700728c */ /* 0x000fd2000bf05300 */
[----:B------:R-:W-:Y:S05]  /*01e0*/  BRA.U !UP0, `(.L_x_3) ;  /* 0x00000001080c7547 */ /* 0x000fea000b800000 */
[----:B-1----:R-:W1:Y:S02]  /*01f0*/  LDC.64 R2, c[0x0][0x8a8] ;  /* 0x00022a00ff027b82 */ /* 0x002e640000000a00 */
[----:B-1----:R2:W5:Y:S01]  /*0200*/  LDG.E R33, desc[UR46][R2.64] ;  /* 0x0000002e02217981 */ /* 0x002562000c1e1900 */
[----:B------:R-:W-:Y:S05]  /*0210*/  BRA `(.L_x_2) ;  /* 0x0000000000087947 */ /* 0x000fea0003800000 */
.L_x_3:
[----:B------:R-:W2:Y:S02]  /*0220*/  LDCU UR6, c[0x0][0x8a0] ;  /* 0x00011400ff0677ac */ /* 0x000ea40008000800 */
[----:B--2---:R-:W-:Y:S02]  /*0230*/  MOV R33, UR6 ;  /* 0x0000000600217c02 */ /* 0x004fe40008000f00 */
.L_x_2:
[----:B------:R-:W-:Y:S01]  /*0240*/  IMAD.U32 R0, RZ, RZ, UR8 ;  /* 0x00000008ff007e24 */ /* 0x000fe2000f8e00ff */
[----:B------:R-:W-:Y:S04]  /*0250*/  BSSY.RECONVERGENT B0, `(.L_x_4) ;  /* 0x000000c000007945 */ /* 0x000fe80003800200 */
[C---:B------:R-:W-:Y:S02]  /*0260*/  ISETP.NE.OR P1, PT, R0.reuse, 0x1, !P5 ;  /* 0x000000010000780c */ /* 0x040fe40006f25670 */
[----:B------:R-:W-:-:S11]  /*0270*/  ISETP.NE.OR P0, PT, R0, 0x3, !P5 ;  /* 0x000000030000780c */ /* 0x000fd60006f05670 */
[----:B------:R-:W-:Y:S05]  /*0280*/  @P1 BRA `(.L_x_5) ;  /* 0x0000000000201947 */ /* 0x000fea0003800000 */
[----:B------:R-:W3:Y:S02]  /*0290*/  LDCU.64 UR6, c[0x0][0x348] ;  /* 0x00006900ff0677ac */ /* 0x000ee40008000a00 */
[----:B---3--:R-:W-:Y:S02]  /*02a0*/  UIADD3 UR10, UP1, UPT, UR6, 0x80, URZ ;  /* 0x00000080060a7890 */ /* 0x008fe4000ff3e0ff */
[----:B------:R-:W-:Y:S02]  /*02b0*/  UIADD3 UR6, UP0, UPT, UR6, 0x180, URZ ;  /* 0x0000018006067890 */ /* 0x000fe4000ff1e0ff */
[----:B------:R-:W-:Y:S02]  /*02c0*/  UIADD3.X UR11, UPT, UPT, URZ, UR7, URZ, UP1, !UPT ;  /* 0x00000007ff0b7290 */ /* 0x000fe40008ffe4ff */
[----:B------:R-:W-:-:S07]  /*02d0*/  UIADD3.X UR7, UPT, UPT, URZ, UR7, URZ, UP0, !UPT ;  /* 0x00000007ff077290 */ /* 0x000fce00087fe4ff */
[----:B------:R3:W-:Y:S02]  /*02e0*/  UTMACCTL.PF [UR10] ;  /* 0x000000000a0079b9 */ /* 0x0007e40008040000 */
[----:B------:R3:W-:Y:S02]  /*02f0*/  UTMACCTL.PF [UR6] ;  /* 0x00000000060079b9 */ /* 0x0007e40008040000 */
[----:B---3--:R-:W-:Y:S01]  /*0300*/  NOP ;  /* 0x0000000000007918 */ /* 0x008fe20000000000 */
.L_x_5:
[----:B------:R-:W-:Y:S05]  /*0310*/  BSYNC.RECONVERGENT B0 ;  /* 0x0000000000007941 */ /* 0x000fea0003800200 */
.L_x_4:
[----:B------:R-:W-:Y:S04]  /*0320*/  BSSY.RECONVERGENT B0, `(.L_x_6) ;  /* 0x000000a000007945 */ /* 0x000fe80003800200 */
        /* <DEDUP_REMOVED lines=9> */
.L_x_7:
[----:B------:R-:W-:Y:S05]  /*03c0*/  BSYNC.RECONVERGENT B0 ;  /* 0x0000000000007941 */ /* 0x000fea0003800200 */
.L_x_6:
[----:B------:R-:W3:Y:S01]  /*03d0*/  LDCU.64 UR6, c[0x0][0x888] ;  /* 0x00011100ff0677ac */ /* 0x000ee20008000a00 */
[----:B------:R-:W-:Y:S02]  /*03e0*/  UISETP.EQ.U32.AND UP1, UPT, UR4, URZ, UPT ;  /* 0x000000ff0400728c */ /* 0x000fe4000bf22070 */
[----:B------:R-:W-:Y:S02]  /*03f0*/  UPLOP3.LUT UP2, UPT, UPT, UPT, UPT, 0x80, 0x8 ;  /* 0x000000000008789c */ /* 0x000fe40003f4f070 */
[----:B---3--:R-:W-:-:S04]  /*0400*/  UISETP.NE.U32.AND UP0, UPT, UR6, URZ, UPT ;  /* 0x000000ff0600728c */ /* 0x008fc8000bf05070 */
[----:B------:R-:W-:-:S04]  /*0410*/  UISETP.NE.AND.EX UP0, UPT, UR7, URZ, UPT, UP0 ;  /* 0x000000ff0700728c */ /* 0x000fc8000bf05300 */
[----:B------:R-:W-:-:S04]  /*0420*/  UISETP.EQ.OR.EX UP3, UPT, UR5, URZ, !UP0, UP1 ;  /* 0x000000ff0500728c */ /* 0x000fc8000c762710 */
[----:B------:R-:W-:-:S05]  /*0430*/  UP2UR UR50, UPR, URZ, 0x8 ;  /* 0x00000008ff327883 */ /* 0x000fca0008000000 */
[----:B------:R-:W-:Y:S07]  /*0440*/  BRA.U !UP3, `(.L_x_8) ;  /* 0x000000010b207547 */ /* 0x000fee000b800000 */
[----:B------:R-:W-:Y:S01]  /*0450*/  UISETP.NE.U32.AND UP2, UPT, UR4, URZ, UPT ;  /* 0x000000ff0400728c */ /* 0x000fe2000bf45070 */
[----:B-----5:R-:W-:Y:S01]  /*0460*/  FSETP.NEU.AND P0, PT, R35, RZ, PT ;  /* 0x000000ff2300720b */ /* 0x020fe20003f0d000 */
[----:B------:R-:W-:Y:S02]  /*0470*/  USEL UR4, URZ, 0xffffffff, UP0 ;  /* 0xffffffffff047887 */ /* 0x000fe40008000000 */
[----:B------:R-:W-:-:S10]  /*0480*/  UISETP.NE.AND.EX UP2, UPT, UR5, URZ, UPT, UP2 ;  /* 0x000000ff0500728c */ /* 0x000fd4000bf45320 */
[----:B------:R-:W-:Y:S01]  /*0490*/  VOTEU.ANY UP1, P0 ;  /* 0x0000000000ff7886 */ /* 0x000fe20000020100 */
[----:B------:R-:W-:-:S04]  /*04a0*/  @!UP2 USEL UR4, URZ, 0xffffffff, UP1 ;  /* 0xffffffffff04a887 */ /* 0x000fc80008800000 */
[----:B------:R-:W-:-:S04]  /*04b0*/  ULOP3.LUT UR4, UR4, 0x1, URZ, 0xc0, !UPT ;  /* 0x0000000104047892 */ /* 0x000fc8000f8ec0ff */
[----:B------:R-:W-:-:S11]  /*04c0*/  UISETP.NE.U32.AND UP2, UPT, UR4, 0x1, UPT ;  /* 0x000000010400788c */ /* 0x000fd6000bf45070 */
.L_x_8:
[----:B-12---:R-:W1:Y:S01]  /*04d0*/  SHFL.IDX PT, R2, R68, RZ, 0x1f ;  /* 0x00001fff44027589 */ /* 0x006e6200000e0000 */
[----:B------:R-:W-:-:S04]  /*04e0*/  UISETP.NE.AND UP1, UPT, UR8, 0x2, UPT ;  /* 0x000000020800788c */ /* 0x000fc8000bf25270 */
[----:B------:R-:W-:Y:S01]  /*04f0*/  USEL UR6, URZ, 0x1, UP1 ;  /* 0x00000001ff067887 */ /* 0x000fe20008800000 */
[----:B-1----:R-:W-:-:S13]  /*0500*/  ISETP.NE.AND P0, PT, R2, RZ, PT ;  /* 0x000000ff0200720c */ /* 0x002fda0003f05270 */
[----:B------:R-:W-:Y:S05]  /*0510*/  @P0 BRA `(.L_x_9) ;  /* 0x0000000000380947 */ /* 0x000fea0003800000 */
[----:B------:R-:W1:Y:S01]  /*0520*/  S2UR UR5, SR_CgaCtaId ;  /* 0x00000000000579c3 */ /* 0x000e620000008800 */
[----:B------:R-:W-:Y:S01]  /*0530*/  UMOV UR7, 0x400 ;  /* 0x0000040000077882 */ /* 0x000fe20000000000 */
[----:B------:R-:W-:Y:S01]  /*0540*/  UMOV UR4, 0x1 ;  /* 0x0000000100047882 */ /* 0x000fe20000000000 */
[----:B------:R-:W-:Y:S01]  /*0550*/  ELECT P0, URZ, PT ;  /* 0x0000000000ff782f */ /* 0x000fe20003800000 */
[----:B------:R-:W-:-:S04]  /*0560*/  UIADD3 UR10, UPT, UPT, -UR4, 0x100000, URZ ;  /* 0x00100000040a7890 */ /* 0x000fc8000fffe1ff */
[----:B------:R-:W-:Y:S02]  /*0570*/  USHF.L.U32 UR11, UR10, 0xb, URZ ;  /* 0x0000000b0a0b7899 */ /* 0x000fe400080006ff */
[----:B------:R-:W-:Y:S02]  /*0580*/  USHF.L.U32 UR10, UR10, 0x1, URZ ;  /* 0x000000010a0a7899 */ /* 0x000fe400080006ff */
[----:B-1----:R-:W-:Y:S01]  /*0590*/  ULEA UR5, UR5, UR7, 0x18 ;  /* 0x0000000705057291 */ /* 0x002fe2000f8ec0ff */
[----:B------:R-:W1:Y:S11]  /*05a0*/  FENCE.VIEW.ASYNC.S ;  /* 0x00000000000073c6 */ /* 0x000e760000000000 */
[----:B-1----:R1:W2:Y:S01]  /*05b0*/  SYNCS.EXCH.64 URZ, [UR5], UR10 ;  /* 0x0000000a05ff75b2 */ /* 0x0022a20008000100 */
[----:B------:R1:W3:Y:S01]  /*05c0*/  SYNCS.EXCH.64 URZ, [UR5+0x10], UR10 ;  /* 0x0000100a05ff75b2 */ /* 0x0002e20008000100 */
[----:B------:R1:W4:Y:S01]  /*05d0*/  SYNCS.EXCH.64 URZ, [UR5+0x8], UR10 ;  /* 0x0000080a05ff75b2 */ /* 0x0003220008000100 */
[----:B------:R1:W1:Y:S01]  /*05e0*/  SYNCS.EXCH.64 URZ, [UR5+0x18], UR10 ;  /* 0x0000180a05ff75b2 */ /* 0x0002620008000100 */
[----:B------:R-:W-:Y:S01]  /*05f0*/  NOP ;  /* 0x0000000000007918 */ /* 0x000fe20000000000 */
.L_x_9:
[----:B------:R-:W2:Y:S01]  /*0600*/  SHFL.IDX PT, R2, R68, RZ, 0x1f ;  /* 0x00001fff44027589 */ /* 0x000ea200000e0000 */
[----:B------:R-:W-:Y:S01]  /*0610*/  NOP ;  /* 0x0000000000007918 */ /* 0x000fe20000000000 */
[----:B--2---:R-:W-:-:S13]  /*0620*/  ISETP.NE.AND P0, PT, R2, 0x1, PT ;  /* 0x000000010200780c */ /* 0x004fda0003f05270 */
[----:B------:R-:W-:Y:S05]  /*0630*/  @P0 BRA `(.L_x_10) ;  /* 0x0000000000580947 */ /* 0x000fea0003800000 */
[----:B------:R-:W2:Y:S01]  /*0640*/  S2UR UR7, SR_CgaCtaId ;  /* 0x00000000000779c3 */ /* 0x000ea20000008800 */
[----:B------:R-:W-:Y:S01]  /*0650*/  UMOV UR9, 0x400 ;  /* 0x0000040000097882 */ /* 0x000fe20000000000 */
[----:B-1----:R-:W-:Y:S01]  /*0660*/  UMOV UR5, 0x20 ;  /* 0x0000002000057882 */ /* 0x002fe20000000000 */
[----:B------:R-:W-:Y:S01]  /*0670*/  UMOV UR4, 0x80 ;  /* 0x0000008000047882 */ /* 0x000fe20000000000 */
[----:B------:R-:W-:-:S04]  /*0680*/  UIADD3 UR10, UPT, UPT, -UR5, 0x100000, URZ ;  /* 0x00100000050a7890 */ /* 0x000fc8000fffe1ff */
[----:B------:R-:W-:Y:S02]  /*0690*/  USHF.L.U32 UR11, UR10, 0xb, URZ ;  /* 0x0000000b0a0b7899 */ /* 0x000fe400080006ff */
[----:B------:R-:W-:Y:S02]  /*06a0*/  USHF.L.U32 UR10, UR10, 0x1, URZ ;  /* 0x000000010a0a7899 */ /* 0x000fe400080006ff */
[----:B------:R-:W-:-:S04]  /*06b0*/  UIADD3 UR4, UPT, UPT, -UR4, 0x100000, URZ ;  /* 0x0010000004047890 */ /* 0x000fc8000fffe1ff */
[----:B------:R-:W-:Y:S02]  /*06c0*/  USHF.L.U32 UR5, UR4, 0xb, URZ ;  /* 0x0000000b04057899 */ /* 0x000fe400080006ff */
[----:B------:R-:W-:Y:S01]  /*06d0*/  USHF.L.U32 UR4, UR4, 0x1, URZ ;  /* 0x0000000104047899 */ /* 0x000fe200080006ff */
[----:B------:R-:W-:Y:S01]  /*06e0*/  ELECT P0, URZ, PT ;  /* 0x0000000000ff782f */ /* 0x000fe20003800000 */
[----:B--2---:R-:W-:Y:S01]  /*06f0*/  ULEA UR7, UR7, UR9, 0x18 ;  /* 0x0000000907077291 */ /* 0x004fe2000f8ec0ff */
[----:B------:R-:W1:Y:S11]  /*0700*/  FENCE.VIEW.ASYNC.S ;  /* 0x00000000000073c6 */ /* 0x000e760000000000 */
[----:B-1----:R2:W1:Y:S01]  /*0710*/  SYNCS.EXCH.64 URZ, [UR7+0x20], UR10 ;  /* 0x0000200a07ff75b2 */ /* 0x0024620008000100 */
[----:B------:R2:W1:Y:S01]  /*0720*/  SYNCS.EXCH.64 URZ, [UR7+0x40], UR4 ;  /* 0x0000400407ff75b2 */ /* 0x0004620008000100 */
[----:B------:R2:W1:Y:S01]  /*0730*/  SYNCS.EXCH.64 URZ, [UR7+0x28], UR10 ;  /* 0x0000280a07ff75b2 */ /* 0x0004620008000100 */
[----:B------:R2:W1:Y:S01]  /*0740*/  SYNCS.EXCH.64 URZ, [UR7+0x48], UR4 ;  /* 0x0000480407ff75b2 */ /* 0x0004620008000100 */
[----:B------:R2:W1:Y:S01]  /*0750*/  SYNCS.EXCH.64 URZ, [UR7+0x30], UR10 ;  /* 0x0000300a07ff75b2 */ /* 0x0004620008000100 */
[----:B------:R2:W1:Y:S01]  /*0760*/  SYNCS.EXCH.64 URZ, [UR7+0x50], UR4 ;  /* 0x0000500407ff75b2 */ /* 0x0004620008000100 */
[----:B------:R2:W1:Y:S01]  /*0770*/  SYNCS.EXCH.64 URZ, [UR7+0x38], UR10 ;  /* 0x0000380a07ff75b2 */ /* 0x0004620008000100 */
[----:B------:R2:W1:Y:S02]  /*0780*/  SYNCS.EXCH.64 URZ, [UR7+0x58], UR4 ;  /* 0x0000580407ff75b2 */ /* 0x0004640008000100 */
[----:B--2---:R-:W-:Y:S01]  /*0790*/  NOP ;  /* 0x0000000000007918 */ /* 0x004fe20000000000 */
.L_x_10:
[----:B------:R-:W2:Y:S01]  /*07a0*/  SHFL.IDX PT, R2, R68, RZ, 0x1f ;  /* 0x00001fff44027589 */ /* 0x000ea200000e0000 */
[----:B------:R-:W-:Y:S01]  /*07b0*/  NOP ;  /* 0x0000000000007918 */ /* 0x000fe20000000000 */
[----:B--2---:R-:W-:-:S13]  /*07c0*/  ISETP.NE.AND P0, PT, R2, 0x3, PT ;  /* 0x000000030200780c */ /* 0x004fda0003f05270 */
[----:B------:R-:W-:Y:S05]  /*07d0*/  @P0 BRA `(.L_x_11) ;  /* 0x0000000000300947 */ /* 0x000fea0003800000 */
[----:B-1----:R-:W1:Y:S01]  /*07e0*/  S2UR UR5, SR_CgaCtaId ;  /* 0x00000000000579c3 */ /* 0x002e620000008800 */
        /* <DEDUP_REMOVED lines=8> */
[----:B-1----:R2:W1:Y:S01]  /*0870*/  SYNCS.EXCH.64 URZ, [UR5+0x60], UR10 ;  /* 0x0000600a05ff75b2 */ /* 0x0024620008000100 */
[----:B------:R2:W1:Y:S02]  /*0880*/  SYNCS.EXCH.64 URZ, [UR5+0x68], UR10 ;  /* 0x0000680a05ff75b2 */ /* 0x0004640008000100 */
[----:B--2---:R-:W-:Y:S01]  /*0890*/  NOP ;  /* 0x0000000000007918 */ /* 0x004fe20000000000 */
.L_x_11:
[----:B------:R-:W2:Y:S01]  /*08a0*/  SHFL.IDX PT, R2, R68, RZ, 0x1f ;  /* 0x00001fff44027589 */ /* 0x000ea200000e0000 */
[----:B------:R-:W-:Y:S01]  /*08b0*/  NOP ;  /* 0x0000000000007918 */ /* 0x000fe20000000000 */
[----:B--2---:R-:W-:-:S13]  /*08c0*/  ISETP.NE.AND P0, PT, R2, 0x4, PT ;  /* 0x000000040200780c */ /* 0x004fda0003f05270 */
[----:B------:R-:W-:Y:S05]  /*08d0*/  @P0 BRA `(.L_x_12) ;  /* 0x00000000004c0947 */ /* 0x000fea0003800000 */
[----:B-1----:R-:W1:Y:S01]  /*08e0*/  S2UR UR5, SR_CgaCtaId ;  /* 0x00000000000579c3 */ /* 0x002e620000008800 */
[----:B------:R-:W-:Y:S01]  /*08f0*/  UMOV UR9, 0x100 ;  /* 0x0000010000097882 */ /* 0x000fe20000000000 */
[----:B------:R-:W-:Y:S01]  /*0900*/  UMOV UR7, 0x400 ;  /* 0x0000040000077882 */ /* 0x000fe20000000000 */
[----:B------:R-:W-:Y:S01]  /*0910*/  USEL UR9, UR9, 0xe0, UP2 ;  /* 0x000000e009097887 */ /* 0x000fe20009000000 */
[----:B------:R-:W-:Y:S01]  /*0920*/  UMOV UR4, 0x1 ;  /* 0x0000000100047882 */ /* 0x000fe20000000000 */
[----:B------:R-:W-:Y:S01]  /*0930*/  ELECT P0, URZ, PT ;  /* 0x0000000000ff782f */ /* 0x000fe20003800000 */
[----:B------:R-:W-:-:S04]  /*0940*/  UIADD3 UR10, UPT, UPT, -UR4, 0x100000, URZ ;  /* 0x00100000040a7890 */ /* 0x000fc8000fffe1ff */
[----:B------:R-:W-:Y:S02]  /*0950*/  USHF.L.U32 UR11, UR10, 0xb, URZ ;  /* 0x0000000b0a0b7899 */ /* 0x000fe400080006ff */
[----:B------:R-:W-:Y:S02]  /*0960*/  USHF.L.U32 UR10, UR10, 0x1, URZ ;  /* 0x000000010a0a7899 */ /* 0x000fe400080006ff */
[----:B------:R-:W-:-:S04]  /*0970*/  UIADD3 UR12, UPT, UPT, -UR9, 0x100000, URZ ;  /* 0x00100000090c7890 */ /* 0x000fc8000fffe1ff */
[----:B------:R-:W-:Y:S02]  /*0980*/  USHF.L.U32 UR13, UR12, 0xb, URZ ;  /* 0x0000000b0c0d7899 */ /* 0x000fe400080006ff */
[----:B------:R-:W-:Y:S02]  /*0990*/  USHF.L.U32 UR12, UR12, 0x1, URZ ;  /* 0x000000010c0c7899 */ /* 0x000fe400080006ff */
[----:B-1----:R-:W-:Y:S01]  /*09a0*/  ULEA UR5, UR5, UR7, 0x18 ;  /* 0x0000000705057291 */ /* 0x002fe2000f8ec0ff */
[----:B------:R-:W1:Y:S11]  /*09b0*/  FENCE.VIEW.ASYNC.S ;  /* 0x00000000000073c6 */ /* 0x000e760000000000 */
[----:B-1----:R2:W1:Y:S01]  /*09c0*/  SYNCS.EXCH.64 URZ, [UR5+0x70], UR10 ;  /* 0x0000700a05ff75b2 */ /* 0x0024620008000100 */
[----:B------:R2:W1:Y:S01]  /*09d0*/  SYNCS.EXCH.64 URZ, [UR5+0x80], UR12 ;  /* 0x0000800c05ff75b2 */ /* 0x0004620008000100 */
[----:B------:R2:W1:Y:S01]  /*09e0*/  SYNCS.EXCH.64 URZ, [UR5+0x78], UR10 ;  /* 0x0000780a05ff75b2 */ /* 0x0004620008000100 */
[----:B------:R2:W1:Y:S02]  /*09f0*/  SYNCS.EXCH.64 URZ, [UR5+0x88], UR12 ;  /* 0x0000880c05ff75b2 */ /* 0x0004640008000100 */
[----:B--2---:R-:W-:Y:S01]  /*0a00*/  NOP ;  /* 0x0000000000007918 */ /* 0x004fe20000000000 */
.L_x_12:
        /* <DEDUP_REMOVED lines=26> */
.L_x_13:
        /* <DEDUP_REMOVED lines=18> */
.L_x_14:
[----:B-1----:R-:W1:Y:S01]  /*0cd0*/  S2UR UR5, SR_CTAID.X ;  /* 0x00000000000579c3 */ /* 0x002e620000002500 */
[----:B------:R-:W-:-:S05]  /*0ce0*/  CS2R.32 R63, SR_CgaSize ;  /* 0x00000000003f7805 */ /* 0x000fca0000008a00 */
[----:B------:R-:W-:-:S05]  /*0cf0*/  IMAD R63, R63, -0xa0, RZ ;  /* 0xffffff603f3f7824 */ /* 0x000fca00078e02ff */
[----:B------:R-:W-:-:S14]  /*0d00*/  R2UR UR9, R63 ;  /* 0x000000003f0972ca */ /* 0x000fdc00000e0000 */
[----:B------:R-:W2:Y:S01]  /*0d10*/  LDCU UR9, c[0x0][UR9+0x2b0] ;  /* 0x00005600090977ac */ /* 0x000ea20008000800 */
[----:B------:R-:W-:Y:S01]  /*0d20*/  NOP ;  /* 0x0000000000007918 */ /* 0x000fe20000000000 */
[----:B------:R-:W-:-:S05]  /*0d30*/  CS2R.32 R63, SR_CgaSize ;  /* 0x00000000003f7805 */ /* 0x000fca0000008a00 */
[----:B------:R-:W-:-:S05]  /*0d40*/  IMAD R63, R63, -0xa0, RZ ;  /* 0xffffff603f3f7824 */ /* 0x000fca00078e02ff */
[----:B------:R-:W-:-:S14]  /*0d50*/  R2UR UR7, R63 ;  /* 0x000000003f0772ca */ /* 0x000fdc00000e0000 */
[----:B------:R-:W3:Y:S01]  /*0d60*/  LDCU UR7, c[0x0][UR7+0x2b4] ;  /* 0x00005680070777ac */ /* 0x000ee20008000800 */
[----:B------:R-:W4:Y:S08]  /*0d70*/  S2UR UR4, SR_CTAID.Y ;  /* 0x00000000000479c3 */ /* 0x000f300000002600 */
[----:B------:R-:W3:Y:S01]  /*0d80*/  LDC R10, c[0x0][0xb24] ;  /* 0x0002c900ff0a7b82 */ /* 0x000ee20000000800 */
[----:B-1----:R-:W-:-:S02]  /*0d90*/  I2FP.F32.U32 R63, UR5 ;  /* 0x00000005003f7c45 */ /* 0x002fc40008201000 */
[----:B------:R-:W-:-:S05]  /*0da0*/  CS2R.32 R3, SR_CgaSize ;  /* 0x0000000000037805 */ /* 0x000fca0000008a00 */
[----:B------:R-:W-:-:S06]  /*0db0*/  IMAD R3, R3, -0xa0, RZ ;  /* 0xffffff6003037824 */ /* 0x000fcc00078e02ff */
[----:B------:R-:W1:Y:S01]  /*0dc0*/  LDC R3, c[0x0][R3+0x2a0] ;  /* 0x0000a80003037b82 */ /* 0x000e620000000800 */
[----:B------:R-:W-:Y:S01]  /*0dd0*/  MOV R15, UR5 ;  /* 0x00000005000f7c02 */ /* 0x000fe20008000f00 */
[----:B--2---:R-:W-:Y:S01]  /*0de0*/  FMUL R63, R63, UR9 ;  /* 0x000000093f3f7c20 */ /* 0x004fe20008400000 */
[----:B----4-:R-:W-:Y:S02]  /*0df0*/  I2FP.F32.U32 R62, UR4 ;  /* 0x00000004003e7c45 */ /* 0x010fe40008201000 */
[----:B------:R-:W-:-:S05]  /*0e00*/  CS2R.32 R2, SR_CgaSize ;  /* 0x0000000000027805 */ /* 0x000fca0000008a00 */
[----:B------:R-:W-:-:S06]  /*0e10*/  IMAD R2, R2, -0xa0, RZ ;  /* 0xffffff6002027824 */ /* 0x000fcc00078e02ff */
[----:B------:R-:W2:Y:S01]  /*0e20*/  LDC R2, c[0x0][R2+0x2a4] ;  /* 0x0000a90002027b82 */ /* 0x000ea20000000800 */
[----:B------:R-:W-:Y:S01]  /*0e30*/  MOV R14, UR4 ;  /* 0x00000004000e7c02 */ /* 0x000fe20008000f00 */
[----:B------:R-:W4:Y:S01]  /*0e40*/  F2I.U32.TRUNC.NTZ R63, R63 ;  /* 0x0000003f003f7305 */ /* 0x000f22000020f000 */
[----:B---3--:R-:W-:-:S05]  /*0e50*/  FMUL R62, R62, UR7 ;  /* 0x000000073e3e7c20 */ /* 0x008fca0008400000 */
[----:B------:R-:W-:Y:S01]  /*0e60*/  BAR.SYNC.DEFER_BLOCKING 0x0 ;  /* 0x0000000000007b1d */ /* 0x000fe20000010000 */
[----:B------:R-:W-:-:S05]  /*0e70*/  ISETP.GE.AND P0, PT, R10, 0x1, PT ;  /* 0x000000010a00780c */ /* 0x000fca0003f06270 */
[----:B------:R-:W3:Y:S02]  /*0e80*/  F2I.U32.TRUNC.NTZ R62, R62 ;  /* 0x0000003e003e7305 */ /* 0x000ee4000020f000 */
[----:B------:R-:W2:Y:S01]  /*0e90*/  S2UR UR36, SR_CTAID.Z ;  /* 0x00000000002479c3 */ /* 0x000ea20000002700 */
[----:B----4-:R-:W-:-:S05]  /*0ea0*/  IADD3 R63, PT, PT, -R63, RZ, RZ ;  /* 0x000000ff3f3f7210 */ /* 0x010fca0007ffe1ff */
[----:B-1----:R-:W-:Y:S01]  /*0eb0*/  IMAD R63, R3, R63, UR5 ;  /* 0x00000005033f7e24 */ /* 0x002fe2000f8e023f */
[----:B---3--:R-:W-:-:S05]  /*0ec0*/  IADD3 R62, PT, PT, -R62, RZ, RZ ;  /* 0x000000ff3e3e7210 */ /* 0x008fca0007ffe1ff */
[----:B--2---:R-:W-:Y:S01]  /*0ed0*/  IMAD R62, R2, R62, UR4 ;  /* 0x00000004023e7e24 */ /* 0x004fe2000f8e023e */
[----:B------:R-:W-:Y:S06]  /*0ee0*/  @!P0 BRA `(.L_x_15) ;  /* 0x0000000000b88947 */ /* 0x000fec0003800000 */
[----:B------:R-:W1:Y:S01]  /*0ef0*/  LDC.64 R4, c[0x0][0xb18] ;  /* 0x0002c600ff047b82 */ /* 0x000e620000000a00 */
[----:B------:R-:W-:-:S07]  /*0f00*/  ISETP.NE.AND P0, PT, R10, 0x1, PT ;  /* 0x000000010a00780c */ /* 0x000fce0003f05270 */
[----:B------:R-:W2:Y:S08]  /*0f10*/  LDC R9, c[0x0][0xb0c] ;  /* 0x0002c300ff097b82 */ /* 0x000eb00000000800 */
[----:B------:R-:W3:Y:S08]  /*0f20*/  LDC R12, c[0x0][0x370] ;  /* 0x0000dc00ff0c7b82 */ /* 0x000ef00000000800 */
[----:B------:R-:W4:Y:S01]  /*0f30*/  LDC R11, c[0x0][0x374] ;  /* 0x0000dd00ff0b7b82 */ /* 0x000f220000000800 */
[----:B-1----:R-:W-:-:S07]  /*0f40*/  ISETP.NE.AND P1, PT, R4, 0x1, PT ;  /* 0x000000010400780c */ /* 0x002fce0003f25270 */
[----:B------:R-:W3:Y:S01]  /*0f50*/  LDC.64 R6, c[0x0][0xb10] ;  /* 0x0002c400ff067b82 */ /* 0x000ee20000000a00 */
[----:B--2---:R-:W-:-:S07]  /*0f60*/  ISETP.NE.AND P2, PT, R9, 0x1, PT ;  /* 0x000000010900780c */ /* 0x004fce0003f45270 */
[----:B------:R-:W1:Y:S08]  /*0f70*/  LDC R8, c[0x0][0xb20] ;  /* 0x0002c800ff087b82 */ /* 0x000e700000000800 */
[----:B------:R-:W2:Y:S01]  /*0f80*/  LDC.64 R2, c[0x0][0xb28] ;  /* 0x0002ca00ff027b82 */ /* 0x000ea20000000a00 */
[----:B----4-:R-:W-:-:S04]  /*0f90*/  IMAD.HI.U32 R13, R11, R5, RZ ;  /* 0x000000050b0d7227 */ /* 0x010fc800078e00ff */
[----:B------:R-:W-:-:S04]  /*0fa0*/  IMAD.HI.U32 R5, R14, R5, RZ ;  /* 0x000000050e057227 */ /* 0x000fc800078e00ff */
[----:B---3--:R-:W-:-:S05]  /*0fb0*/  IMAD.HI.U32 R16, R12, R6, RZ ;  /* 0x000000060c107227 */ /* 0x008fca00078e00ff */
[-C--:B------:R-:W-:Y:S01]  /*0fc0*/  @P2 SHF.R.U32.HI R12, RZ, R7.reuse, R16 ;  /* 0x00000007ff0c2219 */ /* 0x080fe20000011610 */
[----:B------:R-:W-:Y:S01]  /*0fd0*/  IMAD.HI.U32 R16, R15, R6, RZ ;  /* 0x000000060f107227 */ /* 0x000fe200078e00ff */
[-C--:B-1----:R-:W-:Y:S02]  /*0fe0*/  @P1 SHF.R.U32.HI R11, RZ, R8.reuse, R13 ;  /* 0x00000008ff0b1219 */ /* 0x082fe4000001160d */
[----:B------:R-:W-:Y:S02]  /*0ff0*/  SHF.R.U32.HI R5, RZ, R8, R5 ;  /* 0x00000008ff057219 */ /* 0x000fe40000011605 */
[----:B------:R-:W-:Y:S02]  /*1000*/  SHF.R.U32.HI R16, RZ, R7, R16 ;  /* 0x00000007ff107219 */ /* 0x000fe40000011610 */
[----:B------:R-:W-:Y:S01]  /*1010*/  SEL R5, R14, R5, !P1 ;  /* 0x000000050e057207 */ /* 0x000fe20004800000 */
[----:B--2---:R-:W-:Y:S01]  /*1020*/  IMAD.HI.U32 R13, R11, R2, RZ ;  /* 0x000000020b0d7227 */ /* 0x004fe200078e00ff */
[----:B------:R-:W-:-:S03]  /*1030*/  SEL R16, R15, R16, !P2 ;  /* 0x000000100f107207 */ /* 0x000fc60005000000 */
[----:B------:R-:W-:Y:S01]  /*1040*/  IMAD.HI.U32 R6, R12, R2, RZ ;  /* 0x000000020c067227 */ /* 0x000fe200078e00ff */
[----:B------:R-:W-:-:S04]  /*1050*/  @P0 SHF.R.U32.HI R11, RZ, R3, R13 ;  /* 0x00000003ff0b0219 */ /* 0x000fc8000001160d */
[----:B------:R-:W-:Y:S01]  /*1060*/  @P0 SHF.R.U32.HI R12, RZ, R3, R6 ;  /* 0x00000003ff0c0219 */ /* 0x000fe20000011606 */
[----:B------:R-:W-:-:S04]  /*1070*/  IMAD R11, R11, R10, RZ ;  /* 0x0000000a0b0b7224 */ /* 0x000fc800078e02ff */
[----:B------:R-:W-:Y:S01]  /*1080*/  IMAD R6, R12, R10, RZ ;  /* 0x0000000a0c067224 */ /* 0x000fe200078e02ff */
[----:B------:R-:W-:-:S04]  /*1090*/  ISETP.GE.AND P1, PT, R5, R11, PT ;  /* 0x0000000b0500720c */ /* 0x000fc80003f26270 */
[----:B------:R-:W-:Y:S01]  /*10a0*/  ISETP.GE.OR P1, PT, R16, R6, P1 ;  /* 0x000000061000720c */ /* 0x000fe20000f26670 */
[----:B------:R-:W-:-:S05]  /*10b0*/  IMAD.HI.U32 R6, R5, R2, RZ ;  /* 0x0000000205067227 */ /* 0x000fca00078e00ff */
[----:B------:R-:W-:-:S04]  /*10c0*/  SHF.R.U32.HI R6, RZ, R3, R6 ;  /* 0x00000003ff067219 */ /* 0x000fc80000011606 */
[----:B------:R-:W-:-:S03]  /*10d0*/  SEL R6, R5, R6, !P0 ;  /* 0x0000000605067207 */ /* 0x000fc60004000000 */
[----:B------:R-:W-:Y:S01]  /*10e0*/  @!P1 IMAD.HI.U32 R7, R16, R2, RZ ;  /* 0x0000000210079227 */ /* 0x000fe200078e00ff */
[----:B------:R-:W-:-:S04]  /*10f0*/  IADD3 R2, PT, PT, -R6, RZ, RZ ;  /* 0x000000ff06027210 */ /* 0x000fc80007ffe1ff */
[----:B------:R-:W-:Y:S01]  /*1100*/  @!P1 SHF.R.U32.HI R3, RZ, R3, R7 ;  /* 0x00000003ff039219 */ /* 0x000fe20000011607 */
[----:B------:R-:W-:Y:S01]  /*1110*/  IMAD R2, R10, R2, R5 ;  /* 0x000000020a027224 */ /* 0x000fe200078e0205 */
[----:B------:R-:W-:Y:S02]  /*1120*/  IADD3 R7, PT, PT, -R5, RZ, RZ ;  /* 0x000000ff05077210 */ /* 0x000fe40007ffe1ff */
[----:B------:R-:W-:-:S03]  /*1130*/  @!P1 SEL R3, R16, R3, !P0 ;  /* 0x0000000310039207 */ /* 0x000fc60004000000 */
[----:B------:R-:W-:Y:S02]  /*1140*/  IMAD R7, R4, R7, R14 ;  /* 0x0000000704077224 */ /* 0x000fe400078e020e */
[--C-:B------:R-:W-:Y:S02]  /*1150*/  @!P1 IMAD.IADD R6, R6, 0x1, -R3.reuse ;  /* 0x0000000106069824 */ /* 0x100fe400078e0a03 */
[----:B------:R-:W-:Y:S01]  /*1160*/  @!P1 IMAD R3, R2, R12, R3 ;  /* 0x0000000c02039224 */ /* 0x000fe200078e0203 */
[----:B------:R-:W-:Y:S01]  /*1170*/  IADD3 R2, PT, PT, -R16, RZ, RZ ;  /* 0x000000ff10027210 */ /* 0x000fe20007ffe1ff */
[----:B------:R-:W-:Y:S02]  /*1180*/  @!P1 IMAD R5, R6, R10, R16 ;  /* 0x0000000a06059224 */ /* 0x000fe400078e0210 */
[----:B------:R-:W-:Y:S02]  /*1190*/  @!P1 IMAD.MOV.U32 R16, RZ, RZ, R3 ;  /* 0x000000ffff109224 */ /* 0x000fe400078e0003 */
[----:B------:R-:W-:-:S02]  /*11a0*/  IMAD R2, R9, R2, R15 ;  /* 0x0000000209027224 */ /* 0x000fc400078e020f */
[----:B------:R-:W-:Y:S02]  /*11b0*/  IMAD R14, R5, R4, R7 ;  /* 0x00000004050e7224 */ /* 0x000fe400078e0207 */
[----:B------:R-:W-:Y:S02]  /*11c0*/  IMAD R15, R16, R9, R2 ;  /* 0x00000009100f7224 */ /* 0x000fe400078e0202 */
.L_x_15:
[----:B------:R-:W1:Y:S01]  /*11d0*/  LDCU UR4, c[0x0][0xb30] ;  /* 0x00016600ff0477ac */ /* 0x000e620008000800 */
[----:B------:R-:W2:Y:S08]  /*11e0*/  S2UR UR37, SR_CgaCtaId ;  /* 0x00000000002579c3 */ /* 0x000eb00000008800 */
[----:B------:R-:W3:Y:S01]  /*11f0*/  LDC R26, c[0x0][0xb24] ;  /* 0x0002c900ff1a7b82 */ /* 0x000ee20000000800 */
[----:B-1----:R-:W-:-:S09]  /*1200*/  UISETP.NE.AND UP1, UPT, UR4, 0x1, UPT ;  /* 0x000000010400788c */ /* 0x002fd2000bf25270 */
[----:B--2---:R-:W-:Y:S05]  /*1210*/  BRA.U UP1, `(.L_x_16) ;  /* 0x0000000101407547 */ /* 0x004fea000b800000 */
[----:B------:R-:W1:Y:S08]  /*1220*/  LDC.64 R4, c[0x0][0xb10] ;  /* 0x0002c400ff047b82 */ /* 0x000e700000000a00 */
[----:B------:R-:W2:Y:S08]  /*1230*/  LDC.64 R2, c[0x0][0xb18] ;  /* 0x0002c600ff027b82 */ /* 0x000eb00000000a00 */
[----:B------:R-:W4:Y:S08]  /*1240*/  LDC R6, c[0x0][0xb20] ;  /* 0x0002c800ff067b82 */ /* 0x000f300000000800 */
[----:B------:R-:W3:Y:S01]  /*1250*/  LDC R7, c[0x0][0xb0c] ;  /* 0x0002c300ff077b82 */ /* 0x000ee20000000800 */
[----:B-1----:R-:W-:-:S05]  /*1260*/  IMAD.HI.U32 R4, R15, R4, RZ ;  /* 0x000000040f047227 */ /* 0x002fca00078e00ff */
[----:B------:R-:W-:Y:S01]  /*1270*/  SHF.R.U32.HI R4, RZ, R5, R4 ;  /* 0x00000005ff047219 */ /* 0x000fe20000011604 */
[----:B--2---:R-:W-:Y:S01]  /*1280*/  IMAD.HI.U32 R3, R14, R3, RZ ;  /* 0x000000030e037227 */ /* 0x004fe200078e00ff */
[----:B------:R-:W-:-:S04]  /*1290*/  ISETP.NE.AND P0, PT, R2, 0x1, PT ;  /* 0x000000010200780c */ /* 0x000fc80003f05270 */
[----:B----4-:R-:W-:-:S04]  /*12a0*/  SHF.R.U32.HI R3, RZ, R6, R3 ;  /* 0x00000006ff037219 */ /* 0x010fc80000011603 */
[----:B------:R-:W-:Y:S02]  /*12b0*/  SEL R3, R14, R3, !P0 ;  /* 0x000000030e037207 */ /* 0x000fe40004000000 */
[----:B---3--:R-:W-:-:S04]  /*12c0*/  ISETP.NE.AND P1, PT, R7, 0x1, PT ;  /* 0x000000010700780c */ /* 0x008fc80003f25270 */
[----:B------:R-:W-:-:S05]  /*12d0*/  SEL R4, R15, R4, !P1 ;  /* 0x000000040f047207 */ /* 0x000fca0004800000 */
[----:B------:R-:W-:Y:S02]  /*12e0*/  IMAD.IADD R5, R3, 0x1, -R4 ;  /* 0x0000000103057824 */ /* 0x000fe400078e0a04 */
[----:B------:R-:W-:Y:S02]  /*12f0*/  IMAD.IADD R3, R4, 0x1, -R3 ;  /* 0x0000000104037824 */ /* 0x000fe400078e0a03 */
[----:B------:R-:W-:Y:S02]  /*1300*/  IMAD R15, R5, R7, R15 ;  /* 0x00000007050f7224 */ /* 0x000fe400078e020f */
[----:B------:R-:W-:-:S07]  /*1310*/  IMAD R14, R3, R2, R14 ;  /* 0x00000002030e7224 */ /* 0x000fce00078e020e */
.L_x_16:
[----:B------:R-:W-:Y:S01]  /*1320*/  BAR.SYNC.DEFER_BLOCKING 0x0 ;  /* 0x0000000000007b1d */ /* 0x000fe20000010000 */
[----:B------:R-:W-:Y:S01]  /*1330*/  UISETP.NE.AND UP1, UPT, UR8, 0x2, UPT ;  /* 0x000000020800788c */ /* 0x000fe2000bf25270 */
[----:B------:R-:W-:Y:S02]  /*1340*/  ISETP.NE.OR P5, PT, R0, 0x2, !P5 ;  /* 0x000000020000780c */ /* 0x000fe40006fa5670 */
[----:B------:R-:W-:-:S06]  /*1350*/  LOP3.LUT R2, R77, 0x1f, RZ, 0xc0, !PT ;  /* 0x0000001f4d027812 */ /* 0x000fcc00078ec0ff */
[----:B------:R-:W-:Y:S05]  /*1360*/  BRA.U UP1, `(.L_x_17) ;  /* 0x00000011016c7547 */ /* 0x000fea000b800000 */
[----:B------:R-:W1:Y:S01]  /*1370*/  LDCU UR13, c[0x0][0x38c] ;  /* 0x00007180ff0d77ac */ /* 0x000e620008000800 */
[----:B------:R-:W2:Y:S01]  /*1380*/  LDC R8, c[0x0][0x370] ;  /* 0x0000dc00ff087b82 */ /* 0x000ea20000000800 */
[----:B------:R-:W-:Y:S01]  /*1390*/  PLOP3.LUT P1, PT, PT, PT, UP2, 0x80, 0x8 ;  /* 0x000000000008781c */ /* 0x000fe20003f2f028 */
[----:B------:R-:W-:Y:S01]  /*13a0*/  IMAD.MOV.U32 R17, RZ, RZ, 0x1 ;  /* 0x00000001ff117424 */ /* 0x000fe200078e00ff */
[----:B------:R-:W-:Y:S01]  /*13b0*/  ISETP.EQ.OR P4, PT, R2, RZ, P5 ;  /* 0x000000ff0200720c */ /* 0x000fe20002f82670 */
[----:B------:R-:W-:Y:S01]  /*13c0*/  IMAD.MOV.U32 R16, RZ, RZ, RZ ;  /* 0x000000ffff107224 */ /* 0x000fe200078e00ff */
[----:B------:R-:W-:Y:S02]  /*13d0*/  PLOP3.LUT P1, PT, P1, PT, PT, 0x8, 0x80 ;  /* 0x000000000080781c */ /* 0x000fe40000f2e170 */
[----:B------:R-:W-:Y:S01]  /*13e0*/  CS2R R12, SRZ ;  /* 0x00000000000c7805 */ /* 0x000fe2000001ff00 */
[----:B------:R-:W-:Y:S01]  /*13f0*/  IMAD.MOV.U32 R11, RZ, RZ, 0x1 ;  /* 0x00000001ff0b7424 */ /* 0x000fe200078e00ff */
[----:B------:R-:W4:Y:S01]  /*1400*/  LDC R0, c[0x0][0x374] ;  /* 0x0000dd00ff007b82 */ /* 0x000f220000000800 */
[----:B------:R-:W2:Y:S01]  /*1410*/  LDCU.64 UR22, c[0x0][0x348] ;  /* 0x00006900ff1677ac */ /* 0x000ea20008000a00 */
[----:B------:R-:W-:Y:S01]  /*1420*/  UMOV UR6, URZ ;  /* 0x000000ff00067c82 */ /* 0x000fe20008000000 */
[----:B-1----:R-:W-:-:S04]  /*1430*/  UIADD3 UR5, UPT, UPT, UR13, 0x3f, URZ ;  /* 0x0000003f0d057890 */ /* 0x002fc8000fffe0ff */
[----:B------:R-:W-:-:S04]  /*1440*/  USHF.R.S32.HI UR4, URZ, 0x1f, UR5 ;  /* 0x0000001fff047899 */ /* 0x000fc80008011405 */
[----:B------:R-:W-:-:S04]  /*1450*/  ULEA.HI UR4, UR4, UR5, URZ, 0x6 ;  /* 0x0000000504047291 */ /* 0x000fc8000f8f30ff */
[----:B------:R-:W-:Y:S02]  /*1460*/  USHF.R.S32.HI UR15, URZ, 0x6, UR4 ;  /* 0x00000006ff0f7899 */ /* 0x000fe40008011404 */
[----:B------:R-:W-:Y:S02]  /*1470*/  UIADD3 UR4, UPT, UPT, UR13, -0x1, URZ ;  /* 0xffffffff0d047890 */ /* 0x000fe4000fffe0ff */
[----:B------:R-:W-:Y:S02]  /*1480*/  UISETP.LT.U32.AND UP0, UPT, UR15, 0x2, UPT ;  /* 0x000000020f00788c */ /* 0x000fe4000bf01070 */
[----:B------:R-:W-:Y:S02]  /*1490*/  UISETP.GE.U32.AND UP1, UPT, UR4, -0x7f, UPT ;  /* 0xffffff810400788c */ /* 0x000fe4000bf26070 */
[----:B------:R-:W-:Y:S02]  /*14a0*/  USEL UR14, UR15, 0x2, UP0 ;  /* 0x000000020f0e7887 */ /* 0x000fe40008000000 */
[----:B------:R-:W-:-:S02]  /*14b0*/  UIADD3 UR13, UPT, UPT, UR13, 0x7e, URZ ;  /* 0x0000007e0d0d7890 */ /* 0x000fc4000fffe0ff */
[----:B------:R-:W-:Y:S02]  /*14c0*/  UIADD3 UR5, UPT, UPT, UR14, -0x1, URZ ;  /* 0xffffffff0e057890 */ /* 0x000fe4000fffe0ff */
[----:B------:R-:W-:-:S03]  /*14d0*/  UIADD3 UR7, UPT, UPT, UR15, -UR14, URZ ;  /* 0x8000000e0f077290 */ /* 0x000fc6000fffe0ff */
[----:B------:R-:W-:-:S04]  /*14e0*/  @UP1 UIADD3 UR5, UPT, UPT, UR14, URZ, URZ ;  /* 0x000000ff0e051290 */ /* 0x000fc8000fffe0ff */
[----:B--2---:R-:W-:-:S12]  /*14f0*/  UIADD3 UR5, UPT, UPT, UR5, 0x1, URZ ;  /* 0x0000000105057890 */ /* 0x004fd8000fffe0ff */
.L_x_35:
[----:B------:R-:W-:Y:S01]  /*1500*/  UISETP.NE.AND UP0, UPT, UR37, URZ, UPT ;  /* 0x000000ff2500728c */ /* 0x000fe2000bf05270 */
[----:B------:R-:W1:Y:S08]  /*1510*/  S2UR UR37, SR_CgaCtaId ;  /* 0x00000000002579c3 */ /* 0x000e700000008800 */
[----:B------:R-:W-:Y:S05]  /*1520*/  BRA.U UP0, `(.L_x_18) ;  /* 0x0000000100347547 */ /* 0x000fea000b800000 */
[----:B------:R-:W2:Y:S01]  /*1530*/  S2R R2, SR_CgaCtaId ;  /* 0x0000000000027919 */ /* 0x000ea20000008800 */
[----:B------:R-:W-:-:S04]  /*1540*/  MOV R3, 0x400 ;  /* 0x0000040000037802 */ /* 0x000fc80000000f00 */
[----:B--2---:R-:W-:Y:S02]  /*1550*/  LEA R2, R2, R3, 0x18 ;  /* 0x0000000302027211 */ /* 0x004fe400078ec0ff */
[----:B------:R-:W-:-:S03]  /*1560*/  SHF.L.U32 R3, R11, 0x1f, RZ ;  /* 0x0000001f0b037819 */ /* 0x000fc600000006ff */
[----:B------:R-:W-:-:S04]  /*1570*/  IMAD R2, R12, 0x8, R2 ;  /* 0x000000080c027824 */ /* 0x000fc800078e0202 */
[----:B------:R-:W2:Y:S02]  /*1580*/  SYNCS.PHASECHK.TRANS64.TRYWAIT P0, [R2+URZ+0xe0], R3 ;  /* 0x0000e003020075a7 */ /* 0x000ea400080011ff */
[----:B--2---:R-:W-:Y:S05]  /*1590*/  @!P0 BRA `(.L_x_19) ;  /* 0x0000006400308947 */ /* 0x004fea0003800000 */
.L_x_129:
[----:B------:R-:W-:Y:S01]  /*15a0*/  VIADD R12, R12, 0x1 ;  /* 0x000000010c0c7836 */ /* 0x000fe20000000000 */
[----:B------:R2:W-:Y:S04]  /*15b0*/  SYNCS.ARRIVE.TRANS64.A1T0 RZ, [R2+URZ+0xd0], RZ ;  /* 0x0000d0ff02ff79a7 */ /* 0x0005e800081000ff */
[----:B------:R-:W-:-:S04]  /*15c0*/  ISETP.NE.AND P0, PT, R12, 0x2, PT ;  /* 0x000000020c00780c */ /* 0x000fc80003f05270 */
[----:B------:R-:W-:Y:S02]  /*15d0*/  SEL R12, R12, RZ, P0 ;  /* 0x000000ff0c0c7207 */ /* 0x000fe40000000000 */
[----:B--2---:R-:W-:-:S04]  /*15e0*/  SEL R2, RZ, 0x1, P0 ;  /* 0x00000001ff027807 */ /* 0x004fc80000000000 */
[----:B------:R-:W-:-:S07]  /*15f0*/  LOP3.LUT R11, R11, R2, RZ, 0x3c, !PT ;  /* 0x000000020b0b7212 */ /* 0x000fce00078e3cff */
.L_x_18:
[----:B------:R-:W-:Y:S01]  /*1600*/  UMOV UR4, 0x400 ;  /* 0x0000040000047882 */ /* 0x000fe20000000000 */
[----:B------:R-:W-:Y:S01]  /*1610*/  SHF.L.U32 R2, R17, 0x1f, RZ ;  /* 0x0000001f11027819 */ /* 0x000fe200000006ff */
[----:B-1----:R-:W-:Y:S01]  /*1620*/  ULEA UR4, UR37, UR4, 0x18 ;  /* 0x0000000425047291 */ /* 0x002fe2000f8ec0ff */
[----:B------:R-:W-:Y:S01]  /*1630*/  R2UR UR35, R15 ;  /* 0x000000000f2372ca */ /* 0x000fe200000e0000 */
[----:B------:R-:W-:Y:S01]  /*1640*/  UISETP.GE.U32.AND UP0, UPT, UR13, 0x7f, UPT ;  /* 0x0000007f0d00788c */ /* 0x000fe2000bf06070 */
[----:B------:R-:W-:Y:S01]  /*1650*/  R2UR UR19, R14 ;  /* 0x000000000e1372ca */ /* 0x000fe200000e0000 */
[----:B------:R-:W-:Y:S01]  /*1660*/  ULEA UR8, UR6, UR4, 0x3 ;  /* 0x0000000406087291 */ /* 0x000fe2000f8e18ff */
[----:B------:R-:W-:-:S08]  /*1670*/  UMOV UR29, URZ ;  /* 0x000000ff001d7c82 */ /* 0x000fd00008000000 */
[----:B------:R1:W2:Y:S01]  /*1680*/  SYNCS.PHASECHK.TRANS64.TRYWAIT P0, [UR8+0x10], R2 ;  /* 0x00001002ff0075a7 */ /* 0x0002a20008001108 */
[----:B------:R-:W-:Y:S02]  /*1690*/  USHF.L.U32 UR35, UR35, 0x7, URZ ;  /* 0x0000000723237899 */ /* 0x000fe400080006ff */
[----:B------:R-:W-:Y:S01]  /*16a0*/  USHF.L.U32 UR19, UR19, 0x6, URZ ;  /* 0x0000000613137899 */ /* 0x000fe200080006ff */
[----:B------:R-:W-:Y:S11]  /*16b0*/  BRA.U !UP0, `(.L_x_20) ;  /* 0x0000000108d87547 */ /* 0x000ff6000b800000 */
[----:B------:R-:W-:Y:S01]  /*16c0*/  UMOV UR21, URZ ;  /* 0x000000ff00157c82 */ /* 0x000fe20008000000 */
[----:B------:R-:W-:-:S05]  /*16d0*/  UMOV UR42, UR6 ;  /* 0x00000006002a7c82 */ /* 0x000fca0008000000 */
.L_x_25:
[----:B-1----:R-:W-:Y:S01]  /*16e0*/  ULEA UR33, UR42, UR4, 0x3 ;  /* 0x000000042a217291 */ /* 0x002fe2000f8e18ff */
[----:B--2---:R-:W-:Y:S01]  /*16f0*/  @!P5 MOV R3, 0xc000 ;  /* 0x0000c0000003d802 */ /* 0x004fe20000000f00 */
[----:B--2---:R-:W-:Y:S10]  /*1700*/  @P0 BRA `(.L_x_21) ;  /* 0x00000000000c0947 */ /* 0x004ff40003800000 */
[----:B------:R-:W-:-:S04]  /*1710*/  SHF.L.U32 R4, R17, 0x1f, RZ ;  /* 0x0000001f11047819 */ /* 0x000fc800000006ff */
[----:B------:R-:W2:Y:S02]  /*1720*/  SYNCS.PHASECHK.TRANS64.TRYWAIT P0, [UR33+0x10], R4 ;  /* 0x00001004ff0075a7 */ /* 0x000ea40008001121 */
[----:B--2---:R-:W-:Y:S05]  /*1730*/  @!P0 BRA `(.L_x_22) ;  /* 0x0000006000dc8947 */ /* 0x004fea0003800000 */
.L_x_21:
[----:B------:R2:W-:Y:S01]  /*1740*/  @!P5 SYNCS.ARRIVE.TRANS64 RZ, [UR33], R3 ;  /* 0x00000003ffffd9a7 */ /* 0x0005e20008000021 */
[----:B------:R-:W-:Y:S04]  /*1750*/  BSSY.RECONVERGENT B0, `(.L_x_23) ;  /* 0x0000003000007945 */ /* 0x000fe80003800200 */
[----:B------:R-:W-:Y:S05]  /*1760*/  @P4 BRA `(.L_x_24) ;  /* 0x0000000000044947 */ /* 0x000fea0003800000 */
[----:B------:R-:W-:Y:S05]  /*1770*/  BPT.TRAP 0x1 ;  /* 0x000000040000795c */ /* 0x000fea0000300000 */
.L_x_24:
[----:B------:R-:W-:Y:S05]  /*1780*/  BSYNC.RECONVERGENT B0 ;  /* 0x0000000000007941 */ /* 0x000fea0003800200 */
.L_x_23:
[----:B------:R-:W-:Y:S02]  /*1790*/  UIADD3 UR6, UPT, UPT, UR42, 0x1, URZ ;  /* 0x000000012a067890 */ /* 0x000fe4000fffe0ff */
[----:B------:R-:W-:Y:S02]  /*17a0*/  ULEA UR24, UR42, UR4, 0xf ;  /* 0x000000042a187291 */ /* 0x000fe4000f8e78ff */
[----:B------:R-:W-:Y:S02]  /*17b0*/  UISETP.NE.AND UP0, UPT, UR6, 0x2, UPT ;  /* 0x000000020600788c */ /* 0x000fe4000bf05270 */
[----:B------:R-:W-:Y:S02]  /*17c0*/  UIADD3 UR40, UP1, UPT, UR22, 0x80, URZ ;  /* 0x0000008016287890 */ /* 0x000fe4000ff3e0ff */
[----:B------:R-:W-:Y:S02]  /*17d0*/  USEL UR9, URZ, 0x1, UP0 ;  /* 0x00000001ff097887 */ /* 0x000fe40008000000 */
[----:B------:R-:W-:-:S02]  /*17e0*/  USEL UR6, UR6, URZ, UP0 ;  /* 0x000000ff06067287 */ /* 0x000fc40008000000 */
[----:B------:R-:W-:Y:S02]  /*17f0*/  USHF.L.U32 UR34, UR21, 0x6, URZ ;  /* 0x0000000615227899 */ /* 0x000fe400080006ff */
[----:B------:R-:W-:Y:S01]  /*1800*/  ULEA UR8, UR6, UR4, 0x3 ;  /* 0x0000000406087291 */ /* 0x000fe2000f8e18ff */
[----:B------:R-:W-:Y:S01]  /*1810*/  LOP3.LUT R17, R17, UR9, RZ, 0x3c, !PT ;  /* 0x0000000911117c12 */ /* 0x000fe2000f8e3cff */
[----:B------:R-:W-:Y:S02]  /*1820*/  UIADD3 UR38, UP0, UPT, UR22, 0x180, URZ ;  /* 0x0000018016267890 */ /* 0x000fe4000ff1e0ff */
[----:B------:R-:W-:Y:S01]  /*1830*/  UIADD3.X UR41, UPT, UPT, URZ, UR23, URZ, UP1, !UPT ;  /* 0x00000017ff297290 */ /* 0x000fe20008ffe4ff */
[----:B-1----:R-:W-:Y:S01]  /*1840*/  SHF.L.U32 R2, R17, 0x1f, RZ ;  /* 0x0000001f11027819 */ /* 0x002fe200000006ff */
[----:B------:R-:W-:Y:S02]  /*1850*/  UIADD3 UR32, UPT, UPT, UR24, 0x8400, URZ ;  /* 0x0000840018207890 */ /* 0x000fe4000fffe0ff */
[----:B------:R-:W-:Y:S01]  /*1860*/  UIADD3 UR26, UPT, UPT, UR34, 0x20, URZ ;  /* 0x00000020221a7890 */ /* 0x000fe2000fffe0ff */
[----:B------:R1:W1:Y:S01]  /*1870*/  SYNCS.PHASECHK.TRANS64.TRYWAIT P0, [UR8+0x10], R2 ;  /* 0x00001002ff0075a7 */ /* 0x0002620008001108 */
[----:B------:R-:W-:-:S02]  /*1880*/  ULEA UR8, UR42, UR4, 0xe ;  /* 0x000000042a087291 */ /* 0x000fc4000f8e70ff */
[----:B------:R-:W-:Y:S02]  /*1890*/  UIADD3 UR24, UPT, UPT, UR24, 0xc400, URZ ;  /* 0x0000c40018187890 */ /* 0x000fe4000fffe0ff */
[----:B------:R-:W-:Y:S02]  /*18a0*/  UIADD3.X UR39, UPT, UPT, URZ, UR23, URZ, UP0, !UPT ;  /* 0x00000017ff277290 */ /* 0x000fe400087fe4ff */
[----:B------:R-:W-:Y:S02]  /*18b0*/  UIADD3 UR16, UPT, UPT, UR8, 0x18400, URZ ;  /* 0x0001840008107890 */ /* 0x000fe4000fffe0ff */
[----:B------:R-:W-:Y:S01]  /*18c0*/  UIADD3 UR8, UPT, UPT, UR8, 0x1a400, URZ ;  /* 0x0001a40008087890 */ /* 0x000fe2000fffe0ff */
[----:B------:R-:W-:Y:S01]  /*18d0*/  UMOV UR30, 0x0 ;  /* 0x00000000001e7882 */ /* 0x000fe20000000000 */
[----:B------:R-:W-:Y:S01]  /*18e0*/  UMOV UR31, 0x10000000 ;  /* 0x10000000001f7882 */ /* 0x000fe20000000000 */
[----:B------:R-:W-:Y:S01]  /*18f0*/  UMOV UR25, UR33 ;  /* 0x0000002100197c82 */ /* 0x000fe20008000000 */
[----:B------:R-:W-:Y:S01]  /*1900*/  UMOV UR27, UR35 ;  /* 0x00000023001b7c82 */ /* 0x000fe20008000000 */
[----:B------:R-:W-:Y:S01]  /*1910*/  UMOV UR28, UR36 ;  /* 0x00000024001c7c82 */ /* 0x000fe20008000000 */
[----:B------:R-:W-:Y:S01]  /*1920*/  UMOV UR17, UR33 ;  /* 0x0000002100117c82 */ /* 0x000fe20008000000 */
[----:B------:R-:W-:Y:S01]  /*1930*/  UMOV UR20, UR36 ;  /* 0x0000002400147c82 */ /* 0x000fe20008000000 */
[----:B------:R-:W-:Y:S01]  /*1940*/  UMOV UR18, UR34 ;  /* 0x0000002200127c82 */ /* 0x000fe20008000000 */
[----:B------:R1:W-:Y:S01]  /*1950*/  UTMALDG.3D [UR32], [UR40], desc[UR30] ;  /* 0x00001e20280075b4 */ /* 0x0003e20008011000 */
[----:B------:R-:W-:Y:S01]  /*1960*/  UMOV UR11, UR19 ;  /* 0x00000013000b7c82 */ /* 0x000fe20008000000 */
[----:B------:R-:W-:Y:S01]  /*1970*/  UMOV UR12, UR36 ;  /* 0x00000024000c7c82 */ /* 0x000fe20008000000 */
[----:B------:R-:W-:Y:S01]  /*1980*/  UMOV UR9, UR33 ;  /* 0x0000002100097c82 */ /* 0x000fe20008000000 */
[----:B------:R-:W-:Y:S01]  /*1990*/  UMOV UR10, UR26 ;  /* 0x0000001a000a7c82 */ /* 0x000fe20008000000 */
[----:B------:R-:W-:Y:S01]  /*19a0*/  UIADD3 UR21, UPT, UPT, UR21, 0x1, URZ ;  /* 0x0000000115157890 */ /* 0x000fe2000fffe0ff */
[----:B------:R-:W-:Y:S01]  /*19b0*/  UMOV UR29, UR5 ;  /* 0x00000005001d7c82 */ /* 0x000fe20008000000 */
[----:B------:R1:W-:Y:S02]  /*19c0*/  UTMALDG.3D [UR24], [UR40], desc[UR30] ;  /* 0x00001e18280075b4 */ /* 0x0003e40008011000 */
[----:B------:R-:W-:Y:S01]  /*19d0*/  UISETP.NE.AND UP0, UPT, UR21, UR5, UPT ;  /* 0x000000051500728c */ /* 0x000fe2000bf05270 */
[----:B------:R-:W-:Y:S01]  /*19e0*/  UMOV UR42, UR6 ;  /* 0x00000006002a7c82 */ /* 0x000fe20008000000 */
[----:B------:R1:W-:Y:S01]  /*19f0*/  UTMALDG.3D [UR16], [UR38], desc[UR30] ;  /* 0x00001e10260075b4 */ /* 0x0003e20008011000 */
[----:B------:R1:W-:Y:S06]  /*1a00*/  UTMALDG.3D [UR8], [UR38], desc[UR30] ;  /* 0x00001e08260075b4 */ /* 0x0003ec0008011000 */
[----:B------:R-:W-:Y:S05]  /*1a10*/  BRA.U UP0, `(.L_x_25) ;  /* 0xfffffffd00307547 */ /* 0x000fea000b83ffff */
.L_x_20:
[----:B-1----:R-:W-:Y:S01]  /*1a20*/  ULEA UR8, UR6, UR4, 0x3 ;  /* 0x0000000406087291 */ /* 0x002fe2000f8e18ff */
[----:B------:R-:W-:Y:S01]  /*1a30*/  SHF.L.U32 R2, R17, 0x1f, RZ ;  /* 0x0000001f11027819 */ /* 0x000fe200000006ff */
[----:B------:R-:W-:Y:S01]  /*1a40*/  @!P1 SYNCS.ARRIVE.TRANS64.A1T0 RZ, [UR4+0x68], RZ ;  /* 0x000068ffffff99a7 */ /* 0x000fe20008100004 */
[----:B------:R-:W-:-:S06]  /*1a50*/  UISETP.GT.AND UP0, UPT, UR15, UR14, UPT ;  /* 0x0000000e0f00728c */ /* 0x000fcc000bf04270 */
[----:B--2---:R1:W2:Y:S03]  /*1a60*/  SYNCS.PHASECHK.TRANS64.TRYWAIT P0, [UR8+0x10], R2 ;  /* 0x00001002ff0075a7 */ /* 0x0042a60008001108 */
[----:B------:R-:W-:Y:S05]  /*1a70*/  BRA.U !UP0, `(.L_x_26) ;  /* 0x0000000108d47547 */ /* 0x000fea000b800000 */
[----:B------:R-:W-:Y:S01]  /*1a80*/  UIADD3 UR21, UPT, UPT, UR7, UR29, URZ ;  /* 0x0000001d07157290 */ /* 0x000fe2000fffe0ff */
[----:B------:R-:W-:-:S11]  /*1a90*/  UMOV UR42, UR6 ;  /* 0x00000006002a7c82 */ /* 0x000fd60008000000 */
.L_x_31:
[----:B-1----:R-:W-:Y:S01]  /*1aa0*/  ULEA UR33, UR42, UR4, 0x3 ;  /* 0x000000042a217291 */ /* 0x002fe2000f8e18ff */
[----:B--2---:R-:W-:Y:S01]  /*1ab0*/  @!P5 MOV R3, 0xc000 ;  /* 0x0000c0000003d802 */ /* 0x004fe20000000f00 */
[----:B--2---:R-:W-:Y:S10]  /*1ac0*/  @P0 BRA `(.L_x_27) ;  /* 0x00000000000c0947 */ /* 0x004ff40003800000 */
[----:B------:R-:W-:-:S04]  /*1ad0*/  SHF.L.U32 R4, R17, 0x1f, RZ ;  /* 0x0000001f11047819 */ /* 0x000fc800000006ff */
[----:B------:R-:W2:Y:S02]  /*1ae0*/  SYNCS.PHASECHK.TRANS64.TRYWAIT P0, [UR33+0x10], R4 ;  /* 0x00001004ff0075a7 */ /* 0x000ea40008001121 */
[----:B--2---:R-:W-:Y:S05]  /*1af0*/  @!P0 BRA `(.L_x_28) ;  /* 0x0000006000048947 */ /* 0x004fea0003800000 */
.L_x_27:
[----:B------:R2:W-:Y:S01]  /*1b00*/  @!P5 SYNCS.ARRIVE.TRANS64 RZ, [UR33], R3 ;  /* 0x00000003ffffd9a7 */ /* 0x0005e20008000021 */
[----:B------:R-:W-:Y:S04]  /*1b10*/  BSSY.RECONVERGENT B0, `(.L_x_29) ;  /* 0x0000003000007945 */ /* 0x000fe80003800200 */
[----:B------:R-:W-:Y:S05]  /*1b20*/  @P4 BRA `(.L_x_30) ;  /* 0x0000000000044947 */ /* 0x000fea0003800000 */
[----:B------:R-:W-:Y:S05]  /*1b30*/  BPT.TRAP 0x1 ;  /* 0x000000040000795c */ /* 0x000fea0000300000 */
.L_x_30:
[----:B------:R-:W-:Y:S05]  /*1b40*/  BSYNC.RECONVERGENT B0 ;  /* 0x0000000000007941 */ /* 0x000fea0003800200 */
.L_x_29:
        /* <DEDUP_REMOVED lines=32> */
[----:B------:R-:W-:Y:S01]  /*1d50*/  UMOV UR10, UR26 ;  /* 0x0000001a000a7c82 */ /* 0x000fe20008000000 */
[----:B------:R-:W-:Y:S01]  /*1d60*/  UIADD3 UR29, UPT, UPT, UR29, 0x1, URZ ;  /* 0x000000011d1d7890 */ /* 0x000fe2000fffe0ff */
[----:B------:R1:W-:Y:S01]  /*1d70*/  UTMALDG.3D [UR24], [UR40], desc[UR30] ;  /* 0x00001e18280075b4 */ /* 0x0003e20008011000 */
[----:B------:R-:W-:-:S02]  /*1d80*/  UMOV UR42, UR6 ;  /* 0x00000006002a7c82 */ /* 0x000fc40008000000 */
[----:B------:R-:W-:Y:S01]  /*1d90*/  UISETP.NE.AND UP0, UPT, UR29, UR21, UPT ;  /* 0x000000151d00728c */ /* 0x000fe2000bf05270 */
[----:B------:R1:W-:Y:S01]  /*1da0*/  UTMALDG.3D [UR16], [UR38], desc[UR30] ;  /* 0x00001e10260075b4 */ /* 0x0003e20008011000 */
[----:B------:R1:W-:Y:S07]  /*1db0*/  UTMALDG.3D [UR8], [UR38], desc[UR30] ;  /* 0x00001e08260075b4 */ /* 0x0003ee0008011000 */
[----:B------:R-:W-:Y:S05]  /*1dc0*/  BRA.U UP0, `(.L_x_31) ;  /* 0xfffffffd00347547 */ /* 0x000fea000b83ffff */
.L_x_26:
[C---:B-1----:R-:W-:Y:S01]  /*1dd0*/  LEA R2, R16.reuse, UR4, 0x3 ;  /* 0x0000000410027c11 */ /* 0x042fe2000f8e18ff */
[----:B------:R-:W-:Y:S01]  /*1de0*/  NOP ;  /* 0x0000000000007918 */ /* 0x000fe20000000000 */
[----:B--2---:R-:W-:Y:S02]  /*1df0*/  SHF.L.U32 R3, R13, 0x1f, RZ ;  /* 0x0000001f0d037819 */ /* 0x004fe400000006ff */
[----:B------:R-:W-:Y:S02]  /*1e00*/  LEA R4, R16, UR4, 0x4 ;  /* 0x0000000410047c11 */ /* 0x000fe4000f8e20ff */
[----:B------:R-:W1:Y:S02]  /*1e10*/  SYNCS.PHASECHK.TRANS64.TRYWAIT P0, [R2+URZ+0x70], R3 ;  /* 0x00007003020075a7 */ /* 0x000e6400080011ff */
[----:B-1----:R-:W-:Y:S05]  /*1e20*/  @!P0 BRA `(.L_x_32) ;  /* 0x0000005c00508947 */ /* 0x002fea0003800000 */
.L_x_132:
[----:B------:R-:W2:Y:S01]  /*1e30*/  LDS.128 R4, [R4+0x100] ;  /* 0x0001000004047984 */ /* 0x000ea20000000c00 */
[----:B---3--:R-:W-:Y:S01]  /*1e40*/  ISETP.GE.AND P0, PT, R26, 0x1, PT ;  /* 0x000000011a00780c */ /* 0x008fe20003f06270 */
[----:B-1----:R-:W-:Y:S01]  /*1e50*/  VIADD R2, R2, 0x80 ;  /* 0x0000008002027836 */ /* 0x002fe20000000000 */
[----:B------:R-:W-:Y:S01]  /*1e60*/  @!PT LDS RZ, [RZ] ;  /* 0x00000000fffff984 */ /* 0x000fe20000000800 */
[----:B------:R-:W-:Y:S01]  /*1e70*/  @!PT LDS RZ, [RZ] ;  /* 0x00000000fffff984 */ /* 0x000fe20000000800 */
[----:B------:R-:W-:Y:S01]  /*1e80*/  @!PT LDS RZ, [RZ] ;  /* 0x00000000fffff984 */ /* 0x000fe20000000800 */
[----:B------:R-:W-:Y:S01]  /*1e90*/  @!PT LDS RZ, [RZ] ;  /* 0x00000000fffff984 */ /* 0x000fe20000000800 */
[----:B------:R1:W-:Y:S06]  /*1ea0*/  MEMBAR.ALL.CTA ;  /* 0x0000000000007992 */ /* 0x0003ec0000008000 */
[----:B-1----:R-:W1:Y:S01]  /*1eb0*/  FENCE.VIEW.ASYNC.S ;  /* 0x00000000000073c6 */ /* 0x002e620000000000 */
[----:B------:R-:W-:-:S04]  /*1ec0*/  PRMT R2, RZ, 0x654, R2 ;  /* 0x00000654ff027816 */ /* 0x000fc80000000002 */
[----:B-1----:R1:W-:Y:S01]  /*1ed0*/  SYNCS.ARRIVE.TRANS64.RED.A1T0 RZ, [R2+URZ], RZ ;  /* 0x000000ff02ff79a7 */ /* 0x0023e200081004ff */
[----:B--2---:R-:W-:-:S13]  /*1ee0*/  LOP3.LUT P2, RZ, R6, 0x1, RZ, 0xc0, !PT ;  /* 0x0000000106ff7812 */ /* 0x004fda000784c0ff */
[----:B------:R-:W-:Y:S01]  /*1ef0*/  @P2 SHF.R.U32.HI R3, RZ, 0x10, R5 ;  /* 0x00000010ff032819 */ /* 0x000fe20000011605 */
[----:B------:R-:W-:Y:S01]  /*1f00*/  VOTEU.ANY UP0, P2 ;  /* 0x0000000000ff7886 */ /* 0x000fe20001000100 */
[----:B------:R-:W-:Y:S02]  /*1f10*/  @P2 MOV R10, R4 ;  /* 0x00000004000a2202 */ /* 0x000fe40000000f00 */
[----:B------:R-:W-:Y:S02]  /*1f20*/  @P2 R2UR.BROADCAST UR8, R3 ;  /* 0x00000000030822ca */ /* 0x000fe400008e0000 */
[----:B------:R-:W-:-:S11]  /*1f30*/  @P2 LOP3.LUT R9, R5, 0xffff, RZ, 0xc0, !PT ;  /* 0x0000ffff05092812 */ /* 0x000fd600078ec0ff */
[----:B------:R-:W-:Y:S01]  /*1f40*/  @UP0 UMOV UR36, UR8 ;  /* 0x0000000800240c82 */ /* 0x000fe20008000000 */
[----:B-1----:R-:W-:Y:S05]  /*1f50*/  @!P0 BRA `(.L_x_33) ;  /* 0x0000000000b88947 */ /* 0x002fea0003800000 */
[----:B------:R-:W4:Y:S01]  /*1f60*/  LDC.64 R4, c[0x0][0xb18] ;  /* 0x0002c600ff047b82 */ /* 0x000f220000000a00 */
[----:B------:R-:W-:-:S07]  /*1f70*/  ISETP.NE.AND P3, PT, R26, 0x1, PT ;  /* 0x000000011a00780c */ /* 0x000fce0003f65270 */
[----:B------:R-:W1:Y:S08]  /*1f80*/  LDC.64 R6, c[0x0][0xb10] ;  /* 0x0002c400ff067b82 */ /* 0x000e700000000a00 */
[----:B------:R-:W2:Y:S08]  /*1f90*/  LDC R14, c[0x0][0xb20] ;  /* 0x0002c800ff0e7b82 */ /* 0x000eb00000000800 */
[----:B------:R-:W3:Y:S01]  /*1fa0*/  LDC R15, c[0x0][0xb0c] ;  /* 0x0002c300ff0f7b82 */ /* 0x000ee20000000800 */
[----:B----4-:R-:W-:Y:S01]  /*1fb0*/  IMAD.HI.U32 R19, R0, R5, RZ ;  /* 0x0000000500137227 */ /* 0x010fe200078e00ff */
[----:B------:R-:W-:-:S03]  /*1fc0*/  ISETP.NE.AND P0, PT, R4, 0x1, PT ;  /* 0x000000010400780c */ /* 0x000fc60003f05270 */
[----:B------:R-:W-:-:S03]  /*1fd0*/  IMAD.HI.U32 R5, R9, R5, RZ ;  /* 0x0000000509057227 */ /* 0x000fc600078e00ff */
[----:B------:R-:W4:Y:S01]  /*1fe0*/  LDC.64 R2, c[0x0][0xb28] ;  /* 0x0002ca00ff027b82 */ /* 0x000f220000000a00 */
[----:B-1----:R-:W-:-:S04]  /*1ff0*/  IMAD.HI.U32 R20, R8, R6, RZ ;  /* 0x0000000608147227 */ /* 0x002fc800078e00ff */
[----:B------:R-:W-:Y:S01]  /*2000*/  IMAD.HI.U32 R21, R10, R6, RZ ;  /* 0x000000060a157227 */ /* 0x000fe200078e00ff */
[----:B------:R-:W-:Y:S02]  /*2010*/  SHF.R.U32.HI R20, RZ, R7, R20 ;  /* 0x00000007ff147219 */ /* 0x000fe40000011614 */
[-C--:B--2---:R-:W-:Y:S02]  /*2020*/  SHF.R.U32.HI R19, RZ, R14.reuse, R19 ;  /* 0x0000000eff137219 */ /* 0x084fe40000011613 */
[----:B------:R-:W-:Y:S02]  /*2030*/  SHF.R.U32.HI R5, RZ, R14, R5 ;  /* 0x0000000eff057219 */ /* 0x000fe40000011605 */
[----:B------:R-:W-:Y:S02]  /*2040*/  SEL R19, R0, R19, !P0 ;  /* 0x0000001300137207 */ /* 0x000fe40004000000 */
[----:B------:R-:W-:Y:S02]  /*2050*/  SHF.R.U32.HI R21, RZ, R7, R21 ;  /* 0x00000007ff157219 */ /* 0x000fe40000011615 */
[----:B---3--:R-:W-:-:S02]  /*2060*/  ISETP.NE.AND P1, PT, R15, 0x1, PT ;  /* 0x000000010f00780c */ /* 0x008fc40003f25270 */
[----:B------:R-:W-:Y:S02]  /*2070*/  SEL R5, R9, R5, !P0 ;  /* 0x0000000509057207 */ /* 0x000fe40004000000 */
[----:B------:R-:W-:Y:S02]  /*2080*/  SEL R20, R8, R20, !P1 ;  /* 0x0000001408147207 */ /* 0x000fe40004800000 */
[----:B------:R-:W-:Y:S01]  /*2090*/  SEL R21, R10, R21, !P1 ;  /* 0x000000150a157207 */ /* 0x000fe20004800000 */
[----:B----4-:R-:W-:-:S04]  /*20a0*/  IMAD.HI.U32 R18, R19, R2, RZ ;  /* 0x0000000213127227 */ /* 0x010fc800078e00ff */
        /* <DEDUP_REMOVED lines=10> */
[----:B------:R-:W-:-:S04]  /*2150*/  @!P0 IMAD.HI.U32 R7, R21, R2, RZ ;  /* 0x0000000215078227 */ /* 0x000fc800078e00ff */
[----:B------:R-:W-:Y:S01]  /*2160*/  IMAD.MOV R2, RZ, RZ, -R6 ;  /* 0x000000ffff027224 */ /* 0x000fe200078e0a06 */
[----:B------:R-:W-:Y:S02]  /*2170*/  @!P0 SHF.R.U32.HI R3, RZ, R3, R7 ;  /* 0x00000003ff038219 */ /* 0x000fe40000011607 */
[----:B------:R-:W-:Y:S01]  /*2180*/  IADD3 R7, PT, PT, -R5, RZ, RZ ;  /* 0x000000ff05077210 */ /* 0x000fe20007ffe1ff */
[----:B------:R-:W-:Y:S01]  /*2190*/  IMAD R2, R26, R2, R5 ;  /* 0x000000021a027224 */ /* 0x000fe200078e0205 */
        /* <DEDUP_REMOVED lines=10> */
.L_x_33:
[----:B------:R-:W1:Y:S02]  /*2240*/  LDCU UR8, c[0x0][0xb30] ;  /* 0x00016600ff0877ac */ /* 0x000e640008000800 */
[----:B-1----:R-:W-:-:S09]  /*2250*/  UISETP.NE.AND UP0, UPT, UR8, 0x1, UPT ;  /* 0x000000010800788c */ /* 0x002fd2000bf05270 */
[----:B------:R-:W-:Y:S05]  /*2260*/  BRA.U UP0, `(.L_x_34) ;  /* 0x0000000100407547 */ /* 0x000fea000b800000 */
[----:B------:R-:W1:Y:S08]  /*2270*/  LDC.64 R4, c[0x0][0xb10] ;  /* 0x0002c400ff047b82 */ /* 0x000e700000000a00 */
[----:B------:R-:W2:Y:S08]  /*2280*/  LDC.64 R2, c[0x0][0xb18] ;  /* 0x0002c600ff027b82 */ /* 0x000eb00000000a00 */
[----:B------:R-:W3:Y:S08]  /*2290*/  LDC R6, c[0x0][0xb20] ;  /* 0x0002c800ff067b82 */ /* 0x000ef00000000800 */
[----:B------:R-:W4:Y:S01]  /*22a0*/  LDC R7, c[0x0][0xb0c] ;  /* 0x0002c300ff077b82 */ /* 0x000f220000000800 */
[----:B-1----:R-:W-:-:S05]  /*22b0*/  IMAD.HI.U32 R4, R10, R4, RZ ;  /* 0x000000040a047227 */ /* 0x002fca00078e00ff */
[----:B------:R-:W-:Y:S01]  /*22c0*/  SHF.R.U32.HI R4, RZ, R5, R4 ;  /* 0x00000005ff047219 */ /* 0x000fe20000011604 */
[----:B--2---:R-:W-:Y:S01]  /*22d0*/  IMAD.HI.U32 R3, R9, R3, RZ ;  /* 0x0000000309037227 */ /* 0x004fe200078e00ff */
[----:B------:R-:W-:-:S04]  /*22e0*/  ISETP.NE.AND P0, PT, R2, 0x1, PT ;  /* 0x000000010200780c */ /* 0x000fc80003f05270 */
[----:B---3--:R-:W-:-:S04]  /*22f0*/  SHF.R.U32.HI R3, RZ, R6, R3 ;  /* 0x00000006ff037219 */ /* 0x008fc80000011603 */
[----:B------:R-:W-:Y:S02]  /*2300*/  SEL R3, R9, R3, !P0 ;  /* 0x0000000309037207 */ /* 0x000fe40004000000 */
[----:B----4-:R-:W-:-:S04]  /*2310*/  ISETP.NE.AND P1, PT, R7, 0x1, PT ;  /* 0x000000010700780c */ /* 0x010fc80003f25270 */
[----:B------:R-:W-:-:S05]  /*2320*/  SEL R4, R10, R4, !P1 ;  /* 0x000000040a047207 */ /* 0x000fca0004800000 */
[----:B------:R-:W-:Y:S02]  /*2330*/  IMAD.IADD R5, R3, 0x1, -R4 ;  /* 0x0000000103057824 */ /* 0x000fe400078e0a04 */
[----:B------:R-:W-:Y:S02]  /*2340*/  IMAD.IADD R3, R4, 0x1, -R3 ;  /* 0x0000000104037824 */ /* 0x000fe400078e0a03 */
[----:B------:R-:W-:Y:S02]  /*2350*/  IMAD R10, R5, R7, R10 ;  /* 0x00000007050a7224 */ /* 0x000fe400078e020a */
[----:B------:R-:W-:-:S07]  /*2360*/  IMAD R9, R3, R2, R9 ;  /* 0x0000000203097224 */ /* 0x000fce00078e0209 */
.L_x_34:
[----:B------:R-:W-:Y:S01]  /*2370*/  VIADD R16, R16, 0x1 ;  /* 0x0000000110107836 */ /* 0x000fe20000000000 */
[----:B------:R-:W-:Y:S01]  /*2380*/  PLOP3.LUT P1, PT, PT, PT, PT, 0x80, 0x8 ;  /* 0x000000000008781c */ /* 0x000fe20003f2f070 */
[----:B------:R-:W-:Y:S02]  /*2390*/  IMAD.IADD R15, R10, 0x1, R63 ;  /* 0x000000010a0f7824 */ /* 0x000fe400078e023f */
[----:B------:R-:W-:Y:S01]  /*23a0*/  IMAD.IADD R14, R9, 0x1, R62 ;  /* 0x00000001090e7824 */ /* 0x000fe200078e023e */
[----:B------:R-:W-:-:S04]  /*23b0*/  ISETP.NE.AND P0, PT, R16, 0x2, PT ;  /* 0x000000021000780c */ /* 0x000fc80003f05270 */
[----:B------:R-:W-:Y:S02]  /*23c0*/  SEL R2, RZ, 0x1, P0 ;  /* 0x00000001ff027807 */ /* 0x000fe40000000000 */
[----:B------:R-:W-:Y:S02]  /*23d0*/  SEL R16, R16, RZ, P0 ;  /* 0x000000ff10107207 */ /* 0x000fe40000000000 */
[----:B------:R-:W-:Y:S01]  /*23e0*/  LOP3.LUT R13, R13, R2, RZ, 0x3c, !PT ;  /* 0x000000020d0d7212 */ /* 0x000fe200078e3cff */
[----:B------:R-:W-:Y:S06]  /*23f0*/  @P2 BRA `(.L_x_35) ;  /* 0xfffffff000402947 */ /* 0x000fec000383ffff */
[----:B------:R-:W-:Y:S01]  /*2400*/  UIADD3 UR5, UPT, UPT, UR4, 0x10, URZ ;  /* 0x0000001004057890 */ /* 0x000fe2000fffe0ff */
[----:B------:R-:W-:-:S03]  /*2410*/  SHF.L.U32 R2, R17, 0x1f, RZ ;  /* 0x0000001f11027819 */ /* 0x000fc600000006ff */
[----:B------:R-:W-:-:S09]  /*2420*/  ULEA UR4, UR6, UR5, 0x3 ;  /* 0x0000000506047291 */ /* 0x000fd2000f8e18ff */
[----:B------:R-:W1:Y:S02]  /*2430*/  SYNCS.PHASECHK.TRANS64.TRYWAIT P0, [UR4], R2 ;  /* 0x00000002ff0075a7 */ /* 0x000e640008001104 */
[----:B-1----:R-:W-:Y:S05]  /*2440*/  @!P0 BRA `(.L_x_36) ;  /* 0x0000005400dc8947 */ /* 0x002fea0003800000 */
.L_x_134:
[----:B------:R-:W-:-:S04]  /*2450*/  UIADD3 UR6, UPT, UPT, UR6, 0x1, URZ ;  /* 0x0000000106067890 */ /* 0x000fc8000fffe0ff */
[----:B------:R-:W-:-:S04]  /*2460*/  UISETP.NE.AND UP0, UPT, UR6, 0x2, UPT ;  /* 0x000000020600788c */ /* 0x000fc8000bf05270 */
[----:B------:R-:W-:Y:S02]  /*2470*/  USEL UR4, URZ, 0x1, UP0 ;  /* 0x00000001ff047887 */ /* 0x000fe40008000000 */
[----:B------:R-:W-:-:S04]  /*2480*/  USEL UR6, UR6, URZ, UP0 ;  /* 0x000000ff06067287 */ /* 0x000fc80008000000 */
[----:B------:R-:W-:Y:S01]  /*2490*/  ULEA UR6, UR6, UR5, 0x3 ;  /* 0x0000000506067291 */ /* 0x000fe2000f8e18ff */
[----:B-1----:R-:W-:-:S04]  /*24a0*/  LOP3.LUT R2, R17, UR4, RZ, 0x3c, !PT ;  /* 0x0000000411027c12 */ /* 0x002fc8000f8e3cff */
[----:B------:R-:W-:Y:S01]  /*24b0*/  SHF.L.U32 R2, R2, 0x1f, RZ ;  /* 0x0000001f02027819 */ /* 0x000fe200000006ff */
[----:B----4-:R-:W-:-:S07]  /*24c0*/  IMAD.U32 R0, RZ, RZ, UR6 ;  /* 0x00000006ff007e24 */ /* 0x010fce000f8e00ff */
.L_x_37:
[----:B-1----:R1:W2:Y:S02]  /*24d0*/  SYNCS.PHASECHK.TRANS64.TRYWAIT P0, [R0+URZ], R2 ;  /* 0x00000002000075a7 */ /* 0x0022a400080011ff */
[----:B--2---:R-:W-:Y:S05]  /*24e0*/  @!P0 NANOSLEEP.SYNCS 0x989680 ;  /* 0x009896800000895d */ /* 0x004fea0003900000 */
[----:B------:R-:W2:Y:S02]  /*24f0*/  @!P0 SYNCS.PHASECHK.TRANS64 P0, [R0+URZ], R2 ;  /* 0x00000002000085a7 */ /* 0x000ea400080010ff */
[----:B--2---:R-:W-:Y:S05]  /*2500*/  @P0 EXIT ;  /* 0x000000000000094d */ /* 0x004fea0003800000 */
[----:B------:R-:W-:Y:S05]  /*2510*/  BRA `(.L_x_37) ;  /* 0xfffffffc00ec7947 */ /* 0x000fea000383ffff */
.L_x_17:
[----:B------:R-:W-:-:S04]  /*2520*/  UISETP.NE.AND UP1, UPT, UR37, URZ, UPT ;  /* 0x000000ff2500728c */ /* 0x000fc8000bf25270 */
[----:B------:R-:W-:-:S09]  /*2530*/  UISETP.NE.OR UP1, UPT, UR8, 0x1, UP1 ;  /* 0x000000010800788c */ /* 0x000fd20008f25670 */
[----:B------:R-:W-:Y:S05]  /*2540*/  BRA.U UP1, `(.L_x_38) ;  /* 0x0000000501487547 */ /* 0x000fea000b800000 */
[----:B------:R-:W-:Y:S01]  /*2550*/  ISETP.NE.AND P2, PT, R2, RZ, PT ;  /* 0x000000ff0200720c */ /* 0x000fe20003f45270 */
[----:B------:R-:W-:Y:S01]  /*2560*/  IMAD.MOV.U32 R12, RZ, RZ, 0x1 ;  /* 0x00000001ff0c7424 */ /* 0x000fe200078e00ff */
[----:B------:R-:W-:Y:S02]  /*2570*/  CS2R R10, SRZ ;  /* 0x00000000000a7805 */ /* 0x000fe4000001ff00 */
[----:B------:R-:W-:Y:S01]  /*2580*/  CS2R R8, SRZ ;  /* 0x0000000000087805 */ /* 0x000fe2000001ff00 */
[----:B------:R-:W-:Y:S01]  /*2590*/  UMOV UR4, 0x400 ;  /* 0x0000040000047882 */ /* 0x000fe20000000000 */
[----:B------:R-:W-:Y:S01]  /*25a0*/  UMOV UR6, URZ ;  /* 0x000000ff00067c82 */ /* 0x000fe20008000000 */
[----:B------:R-:W-:-:S12]  /*25b0*/  ULEA UR37, UR37, UR4, 0x18 ;  /* 0x0000000425257291 */ /* 0x000fd8000f8ec0ff */
.L_x_42:
[----:B------:R-:W-:Y:S02]  /*25c0*/  LEA R0, R8, UR37, 0x3 ;  /* 0x0000002508007c11 */ /* 0x000fe4000f8e18ff */
[----:B------:R-:W-:-:S03]  /*25d0*/  SHF.L.U32 R4, R9, 0x1f, RZ ;  /* 0x0000001f09047819 */ /* 0x000fc600000006ff */
[----:B------:R-:W-:Y:S01]  /*25e0*/  VIADD R5, R0, 0xe0 ;  /* 0x000000e000057836 */ /* 0x000fe20000000000 */
[----:B------:R-:W1:Y:S02]  /*25f0*/  SYNCS.PHASECHK.TRANS64.TRYWAIT P0, [R0+URZ+0xd0], R4 ;  /* 0x0000d004000075a7 */ /* 0x000e6400080011ff */
[----:B-1----:R-:W-:Y:S05]  /*2600*/  @!P0 BRA `(.L_x_39) ;  /* 0x0000005400848947 */ /* 0x002fea0003800000 */
.L_x_135:
[----:B------:R-:W-:Y:S01]  /*2610*/  ULEA UR5, UR6, UR37, 0x3 ;  /* 0x0000002506057291 */ /* 0x000fe2000f8e18ff */
[----:B-1----:R-:W-:Y:S01]  /*2620*/  PRMT R0, RZ, 0x654, R5 ;  /* 0x00000654ff007816 */ /* 0x002fe20000000005 */
[----:B------:R-:W-:Y:S01]  /*2630*/  @!P2 IMAD.MOV.U32 R4, RZ, RZ, 0x10 ;  /* 0x00000010ff04a424 */ /* 0x000fe200078e00ff */
[----:B------:R-:W-:Y:S01]  /*2640*/  SHF.L.U32 R5, R12, 0x1f, RZ ;  /* 0x0000001f0c057819 */ /* 0x000fe200000006ff */
[----:B------:R-:W-:Y:S01]  /*2650*/  UIADD3 UR4, UPT, UPT, UR5, 0x70, URZ ;  /* 0x0000007005047890 */ /* 0x000fe2000fffe0ff */
[----:B------:R1:W-:Y:S05]  /*2660*/  SYNCS.ARRIVE.TRANS64.RED.A1T0 RZ, [R0+URZ], RZ ;  /* 0x000000ff00ff79a7 */ /* 0x0003ea00081004ff */
[----:B------:R-:W-:Y:S01]  /*2670*/  IMAD.U32 R6, RZ, RZ, UR4 ;  /* 0x00000004ff067e24 */ /* 0x000fe2000f8e00ff */
[----:B------:R-:W2:Y:S04]  /*2680*/  SYNCS.PHASECHK.TRANS64.TRYWAIT P0, [UR5+0x80], R5 ;  /* 0x00008005ff0075a7 */ /* 0x000ea80008001105 */
[----:B------:R-:W-:Y:S01]  /*2690*/  PRMT R6, R2, 0x654, R6 ;  /* 0x0000065402067816 */ /* 0x000fe20000000006 */
[----:B-12---:R-:W-:Y:S06]  /*26a0*/  @!P0 BRA `(.L_x_40) ;  /* 0x0000005400708947 */ /* 0x006fec0003800000 */
.L_x_137:
[----:B------:R-:W-:Y:S01]  /*26b0*/  ULEA UR4, UR6, UR37, 0x4 ;  /* 0x0000002506047291 */ /* 0x000fe2000f8e20ff */
[----:B------:R-:W-:Y:S01]  /*26c0*/  SEL R3, R6, R3, !P2 ;  /* 0x0000000306037207 */ /* 0x000fe20005000000 */
[----:B------:R-:W-:Y:S01]  /*26d0*/  UIADD3 UR5, UPT, UPT, UR5, 0x70, URZ ;  /* 0x0000007005057890 */ /* 0x000fe2000fffe0ff */
[----:B-1----:R-:W-:Y:S01]  /*26e0*/  LEA R0, R11, UR37, 0x3 ;  /* 0x000000250b007c11 */ /* 0x002fe2000f8e18ff */
[----:B------:R-:W-:Y:S01]  /*26f0*/  UIADD3 UR4, UPT, UPT, UR4, 0x100, URZ ;  /* 0x0000010004047890 */ /* 0x000fe2000fffe0ff */
[----:B------:R1:W-:Y:S01]  /*2700*/  @!P2 SYNCS.ARRIVE.TRANS64.RED RZ, [R3+URZ], R4 ;  /* 0x0000000403ffa9a7 */ /* 0x0003e200080004ff */
[----:B------:R-:W-:Y:S01]  /*2710*/  UIADD3 UR6, UPT, UPT, UR6, 0x1, URZ ;  /* 0x0000000106067890 */ /* 0x000fe2000fffe0ff */
[----:B------:R-:W-:-:S03]  /*2720*/  VIADD R8, R8, 0x1 ;  /* 0x0000000108087836 */ /* 0x000fc60000000000 */
[----:B------:R-:W-:Y:S02]  /*2730*/  UISETP.NE.AND UP0, UPT, UR6, 0x2, UPT ;  /* 0x000000020600788c */ /* 0x000fe4000bf05270 */
[----:B------:R-:W-:Y:S01]  /*2740*/  ISETP.NE.AND P0, PT, R8, 0x2, PT ;  /* 0x000000020800780c */ /* 0x000fe20003f05270 */
[----:B------:R-:W-:Y:S06]  /*2750*/  UGETNEXTWORKID.BROADCAST [UR4], [UR5] ;  /* 0x00000000040073ca */ /* 0x000fec0008000100 */
[----:B------:R-:W-:Y:S02]  /*2760*/  USEL UR4, URZ, 0x1, UP0 ;  /* 0x00000001ff047887 */ /* 0x000fe40008000000 */
[----:B------:R-:W-:-:S04]  /*2770*/  USEL UR6, UR6, URZ, UP0 ;  /* 0x000000ff06067287 */ /* 0x000fc80008000000 */
[----:B------:R-:W-:Y:S02]  /*2780*/  LOP3.LUT R12, R12, UR4, RZ, 0x3c, !PT ;  /* 0x000000040c0c7c12 */ /* 0x000fe4000f8e3cff */
[----:B-1----:R-:W-:-:S04]  /*2790*/  SHF.L.U32 R4, R10, 0x1f, RZ ;  /* 0x0000001f0a047819 */ /* 0x002fc800000006ff */
[----:B------:R-:W1:Y:S02]  /*27a0*/  SYNCS.PHASECHK.TRANS64.TRYWAIT P1, [R0+URZ+0x70], R4 ;  /* 0x00007004000075a7 */ /* 0x000e6400080211ff */
[----:B-1----:R-:W-:Y:S05]  /*27b0*/  @!P1 BRA `(.L_x_41) ;  /* 0x0000005400449947 */ /* 0x002fea0003800000 */
.L_x_138:
[C---:B-1----:R-:W-:Y:S01]  /*27c0*/  LEA R4, R11.reuse, UR37, 0x4 ;  /* 0x000000250b047c11 */ /* 0x042fe2000f8e20ff */
[----:B------:R-:W-:Y:S01]  /*27d0*/  VIADD R0, R0, 0x80 ;  /* 0x0000008000007836 */ /* 0x000fe20000000000 */
[----:B------:R-:W-:Y:S01]  /*27e0*/  SEL R8, R8, RZ, P0 ;  /* 0x000000ff08087207 */ /* 0x000fe20000000000 */
[----:B------:R-:W-:-:S03]  /*27f0*/  VIADD R11, R11, 0x1 ;  /* 0x000000010b0b7836 */ /* 0x000fc60000000000 */
[----:B------:R-:W1:Y:S01]  /*2800*/  LDS.128 R4, [R4+0x100] ;  /* 0x0001000004047984 */ /* 0x000e620000000c00 */
[----:B------:R-:W-:Y:S02]  /*2810*/  PRMT R0, RZ, 0x654, R0 ;  /* 0x00000654ff007816 */ /* 0x000fe40000000000 */
[C---:B------:R-:W-:Y:S01]  /*2820*/  ISETP.NE.AND P1, PT, R11.reuse, 0x2, PT ;  /* 0x000000020b00780c */ /* 0x040fe20003f25270 */
[----:B------:R-:W-:Y:S01]  /*2830*/  @!PT LDS RZ, [RZ] ;  /* 0x00000000fffff984 */ /* 0x000fe20000000800 */
[----:B------:R-:W-:Y:S01]  /*2840*/  @!PT LDS RZ, [RZ] ;  /* 0x00000000fffff984 */ /* 0x000fe20000000800 */
[----:B------:R-:W-:Y:S01]  /*2850*/  @!PT LDS RZ, [RZ] ;  /* 0x00000000fffff984 */ /* 0x000fe20000000800 */
[----:B------:R-:W-:Y:S01]  /*2860*/  @!PT LDS RZ, [RZ] ;  /* 0x00000000fffff984 */ /* 0x000fe20000000800 */
[----:B------:R2:W-:Y:S06]  /*2870*/  MEMBAR.ALL.CTA ;  /* 0x0000000000007992 */ /* 0x0005ec0000008000 */
[----:B--2---:R-:W2:Y:S01]  /*2880*/  FENCE.VIEW.ASYNC.S ;  /* 0x00000000000073c6 */ /* 0x004ea20000000000 */
[----:B------:R-:W-:Y:S01]  /*2890*/  SEL R11, R11, RZ, P1 ;  /* 0x000000ff0b0b7207 */ /* 0x000fe20000800000 */
[----:B--2---:R2:W-:Y:S01]  /*28a0*/  SYNCS.ARRIVE.TRANS64.RED.A1T0 RZ, [R0+URZ], RZ ;  /* 0x000000ff00ff79a7 */ /* 0x0045e200081004ff */
[----:B-1----:R-:W-:-:S02]  /*28b0*/  LOP3.LUT P3, RZ, R6, 0x1, RZ, 0xc0, !PT ;  /* 0x0000000106ff7812 */ /* 0x002fc4000786c0ff */
[----:B------:R-:W-:-:S04]  /*28c0*/  SEL R4, RZ, 0x1, P1 ;  /* 0x00000001ff047807 */ /* 0x000fc80000800000 */
[----:B------:R-:W-:Y:S02]  /*28d0*/  LOP3.LUT R10, R10, R4, RZ, 0x3c, !PT ;  /* 0x000000040a0a7212 */ /* 0x000fe400078e3cff */
[----:B--2---:R-:W-:-:S04]  /*28e0*/  SEL R0, RZ, 0x1, P0 ;  /* 0x00000001ff007807 */ /* 0x004fc80000000000 */
[----:B------:R-:W-:Y:S01]  /*28f0*/  LOP3.LUT R9, R9, R0, RZ, 0x3c, !PT ;  /* 0x0000000009097212 */ /* 0x000fe200078e3cff */
[----:B------:R-:W-:Y:S06]  /*2900*/  @P3 BRA `(.L_x_42) ;  /* 0xfffffffc002c3947 */ /* 0x000fec000383ffff */
[----:B------:R-:W-:Y:S01]  /*2910*/  ULEA UR5, UR6, UR37, 0x3 ;  /* 0x0000002506057291 */ /* 0x000fe2000f8e18ff */
[----:B------:R-:W-:-:S08]  /*2920*/  SHF.L.U32 R2, R12, 0x1f, RZ ;  /* 0x0000001f0c027819 */ /* 0x000fd000000006ff */
[----:B------:R-:W1:Y:S02]  /*2930*/  SYNCS.PHASECHK.TRANS64 P0, [UR5+0x80], R2 ;  /* 0x00008002ff0075a7 */ /* 0x000e640008001005 */
[----:B-1----:R-:W-:Y:S05]  /*2940*/  @P0 BRA `(.L_x_43) ;  /* 0x0000000000080947 */ /* 0x002fea0003800000 */
[----:B------:R-:W1:Y:S02]  /*2950*/  SYNCS.PHASECHK.TRANS64.TRYWAIT P0, [UR5+0x80], R2 ;  /* 0x00008002ff0075a7 */ /* 0x000e640008001105 */
[----:B-1----:R-:W-:Y:S05]  /*2960*/  @!P0 BRA `(.L_x_44) ;  /* 0x0000005000ec8947 */ /* 0x002fea0003800000 */
.L_x_43:
[----:B------:R-:W-:-:S04]  /*2970*/  UIADD3 UR4, UPT, UPT, UR6, 0x1, URZ ;  /* 0x0000000106047890 */ /* 0x000fc8000fffe0ff */
[----:B------:R-:W-:-:S04]  /*2980*/  UISETP.NE.AND UP0, UPT, UR4, 0x2, UPT ;  /* 0x000000020400788c */ /* 0x000fc8000bf05270 */
[----:B------:R-:W-:Y:S02]  /*2990*/  USEL UR7, URZ, 0x1, UP0 ;  /* 0x00000001ff077887 */ /* 0x000fe40008000000 */
[----:B------:R-:W-:-:S04]  /*29a0*/  USEL UR4, UR4, URZ, UP0 ;  /* 0x000000ff04047287 */ /* 0x000fc80008000000 */
[----:B------:R-:W-:Y:S01]  /*29b0*/  ULEA UR4, UR4, UR37, 0x3 ;  /* 0x0000002504047291 */ /* 0x000fe2000f8e18ff */
[----:B-1----:R-:W-:-:S04]  /*29c0*/  LOP3.LUT R2, R12, UR7, RZ, 0x3c, !PT ;  /* 0x000000070c027c12 */ /* 0x002fc8000f8e3cff */
[----:B------:R-:W-:-:S04]  /*29d0*/  SHF.L.U32 R0, R2, 0x1f, RZ ;  /* 0x0000001f02007819 */ /* 0x000fc800000006ff */
[----:B------:R-:W1:Y:S02]  /*29e0*/  SYNCS.PHASECHK.TRANS64 P0, [UR4+0x80], R0 ;  /* 0x00008000ff0075a7 */ /* 0x000e640008001004 */
[----:B-1----:R-:W-:Y:S05]  /*29f0*/  @P0 EXIT ;  /* 0x000000000000094d */ /* 0x002fea0003800000 */
[----:B------:R-:W-:Y:S02]  /*2a00*/  SHF.L.U32 R2, R2, 0x1f, RZ ;  /* 0x0000001f02027819 */ /* 0x000fe400000006ff */
[----:B------:R-:W-:-:S07]  /*2a10*/  MOV R0, UR4 ;  /* 0x0000000400007c02 */ /* 0x000fce0008000f00 */
.L_x_45:
[----:B-1----:R1:W2:Y:S02]  /*2a20*/  SYNCS.PHASECHK.TRANS64.TRYWAIT P0, [R0+URZ+0x80], R2 ;  /* 0x00008002000075a7 */ /* 0x0022a400080011ff */
[----:B--2---:R-:W-:Y:S05]  /*2a30*/  @!P0 NANOSLEEP.SYNCS 0x989680 ;  /* 0x009896800000895d */ /* 0x004fea0003900000 */
[----:B------:R-:W2:Y:S02]  /*2a40*/  @!P0 SYNCS.PHASECHK.TRANS64 P0, [R0+URZ+0x80], R2 ;  /* 0x00008002000085a7 */ /* 0x000ea400080010ff */
[----:B--2---:R-:W-:Y:S05]  /*2a50*/  @P0 EXIT ;  /* 0x000000000000094d */ /* 0x004fea0003800000 */
[----:B------:R-:W-:Y:S05]  /*2a60*/  BRA `(.L_x_45) ;  /* 0xfffffffc00ec7947 */ /* 0x000fea000383ffff */
.L_x_38:
[----:B------:R-:W-:-:S09]  /*2a70*/  UISETP.NE.AND UP1, UPT, UR8, URZ, UPT ;  /* 0x000000ff0800728c */ /* 0x000fd2000bf25270 */
[----:B------:R-:W-:Y:S05]  /*2a80*/  BRA.U UP1, `(.L_x_46) ;  /* 0x0000001101247547 */ /* 0x000fea000b800000 */
[----:B------:R-:W-:Y:S01]  /*2a90*/  UMOV UR4, 0x40 ;  /* 0x0000004000047882 */ /* 0x000fe20000000000 */
[----:B------:R-:W-:Y:S01]  /*2aa0*/  NOP ;  /* 0x0000000000007918 */ /* 0x000fe20000000000 */
[----:B------:R-:W-:Y:S01]  /*2ab0*/  ULEA UR4, UR37, UR4, 0x18 ;  /* 0x0000000425047291 */ /* 0x000fe2000f8ec0ff */
[----:B------:R-:W-:Y:S02]  /*2ac0*/  UMOV UR5, 0x400 ;  /* 0x0000040000057882 */ /* 0x000fe40000000000 */
[----:B------:R-:W-:-:S06]  /*2ad0*/  ULEA UR37, UR37, UR5, 0x18 ;  /* 0x0000000525257291 */ /* 0x000fcc000f8ec0ff */
[----:B------:R-:W1:Y:S02]  /*2ae0*/  LDS.U8 R0, [UR4+0x1c] ;  /* 0x00001c04ff007984 */ /* 0x000e640008000000 */
[----:B-1----:R-:W-:-:S13]  /*2af0*/  ISETP.NE.AND P0, PT, R0, RZ, PT ;  /* 0x000000ff0000720c */ /* 0x002fda0003f05270 */
[----:B------:R-:W-:Y:S05]  /*2b00*/  @P0 BRA `(.L_x_47) ;  /* 0x0000000000580947 */ /* 0x000fea0003800000 */
[----:B------:R-:W-:-:S13]  /*2b10*/  ELECT P0, URZ, PT ;  /* 0x0000000000ff782f */ /* 0x000fda0003800000 */
[----:B------:R-:W-:Y:S05]  /*2b20*/  @!P0 BRA `(.L_x_48) ;  /* 0x0000000000608947 */ /* 0x000fea0003800000 */
[----:B------:R-:W-:Y:S01]  /*2b30*/  UMOV UR5, 0x10 ;  /* 0x0000001000057882 */ /* 0x000fe20000000000 */
[----:B------:R-:W-:Y:S01]  /*2b40*/  HFMA2 R0, -RZ, RZ, 0, 5.9604644775390625e-08 ;  /* 0x00000001ff007431 */ /* 0x000fe200000001ff */
[----:B------:R-:W-:-:S03]  /*2b50*/  MOV R2, 0xffff ;  /* 0x0000ffff00027802 */ /* 0x000fc60000000f00 */
[----:B------:R-:W-:Y:S04]  /*2b60*/  DEPBAR.LE SB1, 0x36 ;  /* 0x00009d800000791a */ /* 0x000fe80000000000 */
[----:B------:R-:W1:Y:S02]  /*2b70*/  UTCATOMSWS.FIND_AND_SET.ALIGN UP0, UR5, UR5 ;  /* 0x00000005000575e3 */ /* 0x000e640008000800 */
[----:B-1----:R-:W-:Y:S01]  /*2b80*/  MOV R3, UR5 ;  /* 0x0000000500037c02 */ /* 0x002fe20008000f00 */
[----:B------:R-:W-:Y:S06]  /*2b90*/  BRA.U UP0, `(.L_x_49) ;  /* 0x0000000100187547 */ /* 0x000fec000b800000 */
.L_x_50:
[----:B------:R-:W-:Y:S05]  /*2ba0*/  NANOSLEEP 0x64 ;  /* 0x000000640000795d */ /* 0x000fea0003800000 */
[----:B------:R-:W-:-:S05]  /*2bb0*/  UMOV UR5, 0x10 ;  /* 0x0000001000057882 */ /* 0x000fca0000000000 */
[----:B------:R-:W-:Y:S04]  /*2bc0*/  DEPBAR.LE SB1, 0x36 ;  /* 0x00009d800000791a */ /* 0x000fe80000000000 */
[----:B------:R-:W1:Y:S02]  /*2bd0*/  UTCATOMSWS.FIND_AND_SET.ALIGN UP0, UR5, UR5 ;  /* 0x00000005000575e3 */ /* 0x000e640008000800 */
[----:B-1----:R-:W-:Y:S01]  /*2be0*/  MOV R3, UR5 ;  /* 0x0000000500037c02 */ /* 0x002fe20008000f00 */
[----:B------:R-:W-:Y:S05]  /*2bf0*/  BRA.U !UP0, `(.L_x_50) ;  /* 0xfffffffd08e87547 */ /* 0x000fea000b83ffff */
.L_x_49:
[-C--:B------:R-:W-:Y:S02]  /*2c00*/  SHF.L.U32 R2, R2, R3.reuse, RZ ;  /* 0x0000000302027219 */ /* 0x080fe400000006ff */
[----:B------:R-:W-:Y:S01]  /*2c10*/  SHF.L.U32 R0, R0, R3, RZ ;  /* 0x0000000300007219 */ /* 0x000fe200000006ff */
[----:B------:R-:W-:Y:S02]  /*2c20*/  IMAD.SHL.U32 R3, R3, 0x20, RZ ;  /* 0x0000002003037824 */ /* 0x000fe400078e00ff */
[----:B------:R1:W-:Y:S04]  /*2c30*/  ATOMS.OR RZ, [UR4+0x14], R2 ;  /* 0x00001402ffff798c */ /* 0x0003e8000b000004 */
[----:B------:R1:W-:Y:S04]  /*2c40*/  ATOMS.OR RZ, [UR4+0x18], R0 ;  /* 0x00001800ffff798c */ /* 0x0003e8000b000004 */
[----:B------:R1:W-:Y:S01]  /*2c50*/  STS [UR37+0x120], R3 ;  /* 0x00012003ff007988 */ /* 0x0003e20008000825 */
[----:B------:R-:W-:Y:S05]  /*2c60*/  BRA `(.L_x_48) ;  /* 0x0000000000107947 */ /* 0x000fea0003800000 */
.L_x_47:
[----:B------:R-:W-:Y:S02]  /*2c70*/  MOV R0, 0xffffffff ;  /* 0xffffffff00007802 */ /* 0x000fe40000000f00 */
[----:B------:R-:W-:-:S03]  /*2c80*/  MOV R2, 0x2cb0 ;  /* 0x00002cb000027802 */ /* 0x000fc60000000f00 */
[----:B------:R1:W-:Y:S04]  /*2c90*/  STS [UR37+0x120], R0 ;  /* 0x00012000ff007988 */ /* 0x0003e80008000825 */
[----:B-1-3-5:R-:W-:Y:S05]  /*2ca0*/  CALL.REL.NOINC `($__internal_1_$__cuda_sm10x_tcgen05_guardrail_trap_phase_invalid_during_alloc) ;  /* 0x0000005800347944 */ /* 0x02afea0003c00000 */
.L_x_48:
[----:B------:R-:W-:Y:S05]  /*2cb0*/  WARPSYNC.ALL ;  /* 0x0000000000007948 */ /* 0x000fea0003800000 */
[----:B------:R-:W2:Y:S01]  /*2cc0*/  S2UR UR5, SR_CgaCtaId ;  /* 0x00000000000579c3 */ /* 0x000ea20000008800 */
[----:B------:R-:W-:Y:S01]  /*2cd0*/  UMOV UR4, 0x400 ;  /* 0x0000040000047882 */ /* 0x000fe20000000000 */
[----:B------:R-:W-:-:S06]  /*2ce0*/  NOP ;  /* 0x0000000000007918 */ /* 0x000fcc0000000000 */
[----:B------:R-:W-:Y:S06]  /*2cf0*/  BAR.ARV 0x6, 0xa0 ;  /* 0x0182800000007b1d */ /* 0x000fec0000002000 */
[----:B------:R-:W4:Y:S01]  /*2d00*/  LDCU UR7, c[0x0][0x38c] ;  /* 0x00007180ff0777ac */ /* 0x000f220008000800 */
[----:B------:R-:W-:Y:S01]  /*2d10*/  IMAD.MOV.U32 R11, RZ, RZ, 0x1 ;  /* 0x00000001ff0b7424 */ /* 0x000fe200078e00ff */
[----:B------:R-:W-:Y:S01]  /*2d20*/  CS2R R8, SRZ ;  /* 0x0000000000087805 */ /* 0x000fe2000001ff00 */
[----:B------:R-:W-:Y:S01]  /*2d30*/  IMAD.MOV.U32 R10, RZ, RZ, RZ ;  /* 0x000000ffff0a7224 */ /* 0x000fe200078e00ff */
[----:B------:R-:W3:Y:S01]  /*2d40*/  LDCU UR6, c[0x0][0x38c] ;  /* 0x00007180ff0677ac */ /* 0x000ee20008000800 */
[----:B------:R-:W-:Y:S01]  /*2d50*/  UMOV UR15, URZ ;  /* 0x000000ff000f7c82 */ /* 0x000fe20008000000 */
[----:B------:R-:W-:Y:S01]  /*2d60*/  UMOV UR14, URZ ;  /* 0x000000ff000e7c82 */ /* 0x000fe20008000000 */
[----:B--2---:R-:W-:Y:S01]  /*2d70*/  ULEA UR5, UR5, UR4, 0x18 ;  /* 0x0000000405057291 */ /* 0x004fe2000f8ec0ff */
[----:B------:R-:W-:Y:S01]  /*2d80*/  UMOV UR32, 0x0 ;  /* 0x0000000000207882 */ /* 0x000fe20000000000 */
[----:B------:R-:W-:-:S02]  /*2d90*/  UMOV UR33, 0x8100910 ;  /* 0x0810091000217882 */ /* 0x000fc40000000000 */
[----:B------:R-:W-:Y:S02]  /*2da0*/  UIADD3 UR9, UPT, UPT, UR5, 0x8400, URZ ;  /* 0x0000840005097890 */ /* 0x000fe4000fffe0ff */
[----:B------:R-:W-:Y:S02]  /*2db0*/  UIADD3 UR10, UPT, UPT, UR5, 0x18400, URZ ;  /* 0x00018400050a7890 */ /* 0x000fe4000fffe0ff */
[----:B----4-:R-:W-:Y:S01]  /*2dc0*/  UIADD3 UR7, UPT, UPT, UR7, 0x3f, URZ ;  /* 0x0000003f07077890 */ /* 0x010fe2000fffe0ff */
[----:B-1----:R-:W1:Y:S01]  /*2dd0*/  LDS R0, [UR5+0x120] ;  /* 0x00012005ff007984 */ /* 0x002e620008000800 */
[----:B------:R-:W-:Y:S02]  /*2de0*/  USHF.R.U32.HI UR9, URZ, 0x4, UR9 ;  /* 0x00000004ff097899 */ /* 0x000fe40008011609 */
[----:B------:R-:W-:Y:S02]  /*2df0*/  USHF.R.S32.HI UR4, URZ, 0x1f, UR7 ;  /* 0x0000001fff047899 */ /* 0x000fe40008011407 */
[----:B------:R-:W-:-:S02]  /*2e00*/  USHF.R.U32.HI UR10, URZ, 0x4, UR10 ;  /* 0x00000004ff0a7899 */ /* 0x000fc4000801160a */
[----:B------:R-:W-:Y:S02]  /*2e10*/  ULEA.HI UR4, UR4, UR7, URZ, 0x6 ;  /* 0x0000000704047291 */ /* 0x000fe4000f8f30ff */
[----:B------:R-:W-:Y:S02]  /*2e20*/  ULOP3.LUT UR9, UR9, 0x3fff, URZ, 0xc0, !UPT ;  /* 0x00003fff09097892 */ /* 0x000fe4000f8ec0ff */
[----:B------:R-:W-:Y:S02]  /*2e30*/  USHF.R.S32.HI UR4, URZ, 0x6, UR4 ;  /* 0x00000006ff047899 */ /* 0x000fe40008011404 */
[----:B------:R-:W-:Y:S02]  /*2e40*/  ULOP3.LUT UR10, UR10, 0x3fff, URZ, 0xc0, !UPT ;  /* 0x00003fff0a0a7892 */ /* 0x000fe4000f8ec0ff */
[----:B------:R-:W-:Y:S01]  /*2e50*/  UISETP.LT.AND UP0, UPT, UR4, 0x1, UPT ;  /* 0x000000010400788c */ /* 0x000fe2000bf01270 */
[----:B------:R-:W-:Y:S01]  /*2e60*/  UMOV UR30, 0x0 ;  /* 0x00000000001e7882 */ /* 0x000fe20000000000 */
[----:B------:R-:W-:-:S02]  /*2e70*/  UMOV UR31, 0x8100910 ;  /* 0x08100910001f7882 */ /* 0x000fc40000000000 */
[----:B------:R-:W-:Y:S01]  /*2e80*/  USEL UR8, UR4, 0x1, !UP0 ;  /* 0x0000000104087887 */ /* 0x000fe2000c000000 */
[----:B------:R-:W-:Y:S01]  /*2e90*/  UMOV UR28, 0x0 ;  /* 0x00000000001c7882 */ /* 0x000fe20000000000 */
[----:B------:R-:W-:Y:S01]  /*2ea0*/  UMOV UR29, 0x8100910 ;  /* 0x08100910001d7882 */ /* 0x000fe20000000000 */
[----:B------:R-:W-:Y:S01]  /*2eb0*/  UMOV UR26, 0x0 ;  /* 0x00000000001a7882 */ /* 0x000fe20000000000 */
[----:B------:R-:W-:Y:S01]  /*2ec0*/  UMOV UR27, 0x8100910 ;  /* 0x08100910001b7882 */ /* 0x000fe20000000000 */
[----:B------:R-:W-:Y:S01]  /*2ed0*/  UMOV UR24, 0x0 ;  /* 0x0000000000187882 */ /* 0x000fe20000000000 */
[----:B------:R-:W-:Y:S01]  /*2ee0*/  UMOV UR25, 0x8100910 ;  /* 0x0810091000197882 */ /* 0x000fe20000000000 */
[----:B------:R-:W-:Y:S01]  /*2ef0*/  UMOV UR22, 0x0 ;  /* 0x0000000000167882 */ /* 0x000fe20000000000 */
[----:B------:R-:W-:Y:S01]  /*2f00*/  UMOV UR23, 0x8100910 ;  /* 0x0810091000177882 */ /* 0x000fe20000000000 */
[----:B------:R-:W-:Y:S02]  /*2f10*/  ULOP3.LUT UR9, UR9, 0x10000, URZ, 0xfc, !UPT ;  /* 0x0001000009097892 */ /* 0x000fe4000f8efcff */
[----:B------:R-:W-:-:S02]  /*2f20*/  ULOP3.LUT UR10, UR10, 0x10000, URZ, 0xfc, !UPT ;  /* 0x000100000a0a7892 */ /* 0x000fc4000f8efcff */
[----:B------:R-:W-:Y:S02]  /*2f30*/  UIADD3 UR8, UPT, UPT, -UR8, URZ, URZ ;  /* 0x000000ff08087290 */ /* 0x000fe4000fffe1ff */
[----:B---3--:R-:W-:Y:S01]  /*2f40*/  UISETP.GE.AND UP3, UPT, UR6, 0x1, UPT ;  /* 0x000000010600788c */ /* 0x008fe2000bf66270 */
[----:B------:R-:W-:Y:S01]  /*2f50*/  UMOV UR20, 0x0 ;  /* 0x0000000000147882 */ /* 0x000fe20000000000 */
[----:B------:R-:W-:Y:S01]  /*2f60*/  UMOV UR21, 0x8100910 ;  /* 0x0810091000157882 */ /* 0x000fe20000000000 */
[----:B------:R-:W-:Y:S01]  /*2f70*/  UMOV UR18, 0x0 ;  /* 0x0000000000127882 */ /* 0x000fe20000000000 */
[----:B-1----:R-:W-:Y:S01]  /*2f80*/  R2UR UR16, R0 ;  /* 0x00000000001072ca */ /* 0x002fe200000e0000 */
[----:B------:R-:W-:-:S14]  /*2f90*/  UMOV UR19, 0x8100910 ;  /* 0x0810091000137882 */ /* 0x000fdc0000000000 */
.L_x_57:
[----:B------:R-:W-:Y:S02]  /*2fa0*/  LEA R0, R10, UR5, 0x3 ;  /* 0x000000050a007c11 */ /* 0x000fe4000f8e18ff */
[----:B------:R-:W-:Y:S02]  /*2fb0*/  SHF.L.U32 R2, R9, 0x1f, RZ ;  /* 0x0000001f09027819 */ /* 0x000fe400000006ff */
[----:B------:R-:W-:Y:S01]  /*2fc0*/  PLOP3.LUT P0, PT, PT, PT, UP3, 0x80, 0x8 ;  /* 0x000000000008781c */ /* 0x000fe20003f0f038 */
[----:B------:R-:W-:Y:S01]  /*2fd0*/  VIADD R3, R0, 0x80 ;  /* 0x0000008000037836 */ /* 0x000fe20000000000 */
[----:B-1----:R-:W1:Y:S02]  /*2fe0*/  SYNCS.PHASECHK.TRANS64.TRYWAIT P1, [R0+URZ+0x70], R2 ;  /* 0x00007002000075a7 */ /* 0x002e6400080211ff */
[----:B-1-3--:R-:W-:Y:S09]  /*2ff0*/  @!P1 BRA `(.L_x_51) ;  /* 0x0000004c00609947 */ /* 0x00aff20003800000 */
.L_x_140:
[----:B------:R-:W-:Y:S01]  /*3000*/  LEA R4, R10, UR5, 0x4 ;  /* 0x000000050a047c11 */ /* 0x000fe2000f8e20ff */
[----:B------:R-:W-:Y:S01]  /*3010*/  @UP3 ULEA UR7, UR14, UR5, 0x3 ;  /* 0x000000050e073291 */ /* 0x000fe2000f8e18ff */
[----:B------:R-:W-:Y:S01]  /*3020*/  PLOP3.LUT P2, PT, PT, PT, PT, 0x80, 0x8 ;  /* 0x000000000008781c */ /* 0x000fe20003f4f070 */
[----:B------:R-:W-:Y:S01]  /*3030*/  ULEA UR6, UR15, UR5, 0x3 ;  /* 0x000000050f067291 */ /* 0x000fe2000f8e18ff */
[----:B------:R-:W-:Y:S02]  /*3040*/  PRMT R3, RZ, 0x654, R3 ;  /* 0x00000654ff037816 */ /* 0x000fe40000000003 */
[----:B------:R-:W2:Y:S01]  /*3050*/  LDS.128 R4, [R4+0x100] ;  /* 0x0001000004047984 */ /* 0x000ea20000000c00 */
[----:B-1----:R-:W-:Y:S02]  /*3060*/  @P0 SHF.L.U32 R2, R8, 0x1f, RZ ;  /* 0x0000001f08020819 */ /* 0x002fe400000006ff */
[----:B------:R-:W-:Y:S01]  /*3070*/  SHF.L.U32 R0, R11, 0x1f, RZ ;  /* 0x0000001f0b007819 */ /* 0x000fe200000006ff */
[----:B------:R-:W-:Y:S01]  /*3080*/  @!PT LDS RZ, [RZ] ;  /* 0x00000000fffff984 */ /* 0x000fe20000000800 */
[----:B------:R-:W-:Y:S01]  /*3090*/  @!PT LDS RZ, [RZ] ;  /* 0x00000000fffff984 */ /* 0x000fe20000000800 */
[----:B------:R-:W-:Y:S01]  /*30a0*/  @!PT LDS RZ, [RZ] ;  /* 0x00000000fffff984 */ /* 0x000fe20000000800 */
[----:B------:R-:W-:Y:S01]  /*30b0*/  @!PT LDS RZ, [RZ] ;  /* 0x00000000fffff984 */ /* 0x000fe20000000800 */
[----:B------:R1:W-:Y:S06]  /*30c0*/  MEMBAR.ALL.CTA ;  /* 0x0000000000007992 */ /* 0x0003ec0000008000 */
[----:B-1----:R-:W1:Y:S02]  /*30d0*/  FENCE.VIEW.ASYNC.S ;  /* 0x00000000000073c6 */ /* 0x002e640000000000 */
[----:B-1----:R1:W-:Y:S01]  /*30e0*/  SYNCS.ARRIVE.TRANS64.RED.A1T0 RZ, [R3+URZ], RZ ;  /* 0x000000ff03ff79a7 */ /* 0x0023e200081004ff */
[----:B------:R1:W3:Y:S01]  /*30f0*/  @P0 SYNCS.PHASECHK.TRANS64.TRYWAIT P2, [UR7], R2 ;  /* 0x00000002ff0005a7 */ /* 0x0002e20008041107 */
[----:B------:R-:W-:Y:S01]  /*3100*/  ULEA UR7, UR15, UR16, 0x6 ;  /* 0x000000100f077291 */ /* 0x000fe2000f8e30ff */
[----:B--2---:R-:W-:Y:S01]  /*3110*/  LOP3.LUT P1, RZ, R6, 0x1, RZ, 0xc0, !PT ;  /* 0x0000000106ff7812 */ /* 0x004fe2000782c0ff */
[----:B------:R-:W2:Y:S02]  /*3120*/  SYNCS.PHASECHK.TRANS64.TRYWAIT P0, [UR6+0xb0], R0 ;  /* 0x0000b000ff0075a7 */ /* 0x000ea40008001106 */
[----:B-123--:R-:W-:Y:S10]  /*3130*/  @!P0 BRA `(.L_x_52) ;  /* 0x0000004c00248947 */ /* 0x00eff40003800000 */
.L_x_142:
[----:B------:R-:W-:Y:S01]  /*3140*/  IADD3 R10, PT, PT, R10, 0x1, RZ ;  /* 0x000000010a0a7810 */ /* 0x000fe20007ffe0ff */
[----:B------:R-:W-:Y:S06]  /*3150*/  BRA.U !UP3, `(.L_x_53) ;  /* 0x000000050b107547 */ /* 0x000fec000b800000 */
[----:B------:R-:W-:Y:S01]  /*3160*/  UPLOP3.LUT UP4, UPT, UPT, UPT, UPT, 0x40, 0x4 ;  /* 0x000000000004789c */ /* 0x000fe20003f8e870 */
[----:B------:R-:W-:Y:S01]  /*3170*/  UMOV UR13, UR8 ;  /* 0x00000008000d7c82 */ /* 0x000fe20008000000 */
[----:B------:R-:W-:Y:S01]  /*3180*/  UMOV UR12, UR4 ;  /* 0x00000004000c7c82 */ /* 0x000fe20008000000 */
[----:B------:R-:W-:-:S08]  /*3190*/  UMOV UR17, UR14 ;  /* 0x0000000e00117c82 */ /* 0x000fd00008000000 */
.L_x_56:
[----:B------:R-:W-:Y:S02]  /*31a0*/  UIADD3 UR13, UPT, UPT, UR13, 0x1, URZ ;  /* 0x000000010d0d7890 */ /* 0x000fe4000fffe0ff */
[----:B--2---:R-:W-:Y:S02]  /*31b0*/  ULEA UR11, UR17, UR5, 0x3 ;  /* 0x00000005110b7291 */ /* 0x004fe4000f8e18ff */
[----:B------:R-:W-:Y:S01]  /*31c0*/  UISETP.NE.AND UP0, UPT, UR13, URZ, UPT ;  /* 0x000000ff0d00728c */ /* 0x000fe2000bf05270 */
[----:B---3--:R-:W-:Y:S10]  /*31d0*/  @P2 BRA `(.L_x_54) ;  /* 0x00000000000c2947 */ /* 0x008ff40003800000 */
[----:B-1----:R-:W-:Y:S04]  /*31e0*/  SHF.L.U32 R2, R8, 0x1f, RZ ;  /* 0x0000001f08027819 */ /* 0x002fe800000006ff */
[----:B------:R-:W1:Y:S02]  /*31f0*/  SYNCS.PHASECHK.TRANS64.TRYWAIT P0, [UR11], R2 ;  /* 0x00000002ff0075a7 */ /* 0x000e64000800110b */
[----:B-1----:R-:W-:Y:S05]  /*3200*/  @!P0 BRA `(.L_x_55) ;  /* 0x0000004c00088947 */ /* 0x002fea0003800000 */
.L_x_54:
[----:B------:R-:W-:Y:S01]  /*3210*/  UISETP.NE.AND UP1, UPT, UR12, 0x1, UPT ;  /* 0x000000010c00788c */ /* 0x000fe2000bf25270 */
[----:B------:R-:W-:Y:S01]  /*3220*/  PLOP3.LUT P2, PT, PT, PT, PT, 0x80, 0x8 ;  /* 0x000000000008781c */ /* 0x000fe20003f4f070 */
[----:B------:R-:W-:Y:S02]  /*3230*/  UIADD3 UR14, UPT, UPT, UR17, 0x1, URZ ;  /* 0x00000001110e7890 */ /* 0x000fe4000fffe0ff */
[----:B------:R-:W-:Y:S02]  /*3240*/  ULEA UR64, UR17, UR10, 0xa ;  /* 0x0000000a11407291 */ /* 0x000fe4000f8e50ff */
[----:B------:R-:W-:Y:S01]  /*3250*/  UISETP.NE.AND UP2, UPT, UR14, 0x2, UPT ;  /* 0x000000020e00788c */ /* 0x000fe2000bf45270 */
[----:B------:R-:W-:Y:S01]  /*3260*/  PLOP3.LUT P0, PT, PT, PT, UP1, 0x80, 0x8 ;  /* 0x000000000008781c */ /* 0x000fe20003f0f018 */
[----:B------:R-:W-:Y:S02]  /*3270*/  ULEA UR62, UR17, UR9, 0xb ;  /* 0x00000009113e7291 */ /* 0x000fe4000f8e58ff */
[----:B------:R-:W-:Y:S02]  /*3280*/  USEL UR35, URZ, 0x1, UP2 ;  /* 0x00000001ff237887 */ /* 0x000fe40009000000 */
[----:B------:R-:W-:Y:S02]  /*3290*/  USEL UR14, UR14, URZ, UP2 ;  /* 0x000000ff0e0e7287 */ /* 0x000fe40009000000 */
[----:B------:R-:W-:Y:S02]  /*32a0*/  UIADD3 UR60, UPT, UPT, UR64, 0x2, URZ ;  /* 0x00000002403c7890 */ /* 0x000fe4000fffe0ff */
[----:B------:R-:W-:Y:S01]  /*32b0*/  @UP1 ULEA UR34, UR14, UR5, 0x3 ;  /* 0x000000050e221291 */ /* 0x000fe2000f8e18ff */
[----:B------:R-:W-:Y:S01]  /*32c0*/  LOP3.LUT R8, R8, UR35, RZ, 0x3c, !PT ;  /* 0x0000002308087c12 */ /* 0x000fe2000f8e3cff */
[----:B------:R-:W-:Y:S02]  /*32d0*/  UIADD3 UR58, UPT, UPT, UR62, 0x2, URZ ;  /* 0x000000023e3a7890 */ /* 0x000fe4000fffe0ff */
[----:B------:R-:W-:Y:S01]  /*32e0*/  UIADD3 UR56, UPT, UPT, UR64, 0x4, URZ ;  /* 0x0000000440387890 */ /* 0x000fe2000fffe0ff */
[----:B-1----:R-:W-:Y:S01]  /*32f0*/  @P0 SHF.L.U32 R0, R8, 0x1f, RZ ;  /* 0x0000001f08000819 */ /* 0x002fe200000006ff */
[----:B------:R-:W-:Y:S02]  /*3300*/  UIADD3 UR54, UPT, UPT, UR62, 0x4, URZ ;  /* 0x000000043e367890 */ /* 0x000fe4000fffe0ff */
[----:B------:R-:W-:Y:S01]  /*3310*/  UIADD3 UR52, UPT, UPT, UR64, 0x6, URZ ;  /* 0x0000000640347890 */ /* 0x000fe2000fffe0ff */
[----:B------:R2:W3:Y:S01]  /*3320*/  @P0 SYNCS.PHASECHK.TRANS64.TRYWAIT P2, [UR34], R0 ;  /* 0x00000000ff0005a7 */ /* 0x0004e20008041122 */
[----:B------:R-:W-:Y:S02]  /*3330*/  UIADD3 UR50, UPT, UPT, UR62, 0x6, URZ ;  /* 0x000000063e327890 */ /* 0x000fe4000fffe0ff */
        /* <DEDUP_REMOVED lines=9> */
[----:B------:R-:W-:Y:S01]  /*33d0*/  UIADD3 UR12, UPT, UPT, UR12, -0x1, URZ ;  /* 0xffffffff0c0c7890 */ /* 0x000fe2000fffe0ff */
[----:B------:R-:W-:Y:S01]  /*33e0*/  UMOV UR65, 0x40004040 ;  /* 0x4000404000417882 */ /* 0x000fe20000000000 */
[----:B------:R-:W-:Y:S01]  /*33f0*/  UMOV UR63, 0x40004040 ;  /* 0x40004040003f7882 */ /* 0x000fe20000000000 */
[----:B------:R-:W-:Y:S01]  /*3400*/  UMOV UR61, 0x40004040 ;  /* 0x40004040003d7882 */ /* 0x000fe20000000000 */
[----:B------:R2:W-:Y:S01]  /*3410*/  UTCHMMA gdesc[UR62], gdesc[UR64], tmem[UR7], tmem[UR32], idesc[UR33], UP4 ;  /* 0x00ff20403e0075ea */ /* 0x0005e2000a000007 */
[----:B------:R-:W-:Y:S01]  /*3420*/  UPLOP3.LUT UP4, UPT, UPT, UPT, UPT, 0x80, 0x8 ;  /* 0x000000000008789c */ /* 0x000fe20003f8f070 */
[----:B------:R-:W-:Y:S01]  /*3430*/  UMOV UR59, 0x40004040 ;  /* 0x40004040003b7882 */ /* 0x000fe20000000000 */
[----:B------:R-:W-:Y:S01]  /*3440*/  UMOV UR57, 0x40004040 ;  /* 0x4000404000397882 */ /* 0x000fe20000000000 */
[----:B------:R2:W-:Y:S01]  /*3450*/  UTCHMMA gdesc[UR58], gdesc[UR60], tmem[UR7], tmem[UR30], idesc[UR31], UPT ;  /* 0x00ff1e3c3a0075ea */ /* 0x0005e2000b800007 */
        /* <DEDUP_REMOVED lines=14> */
[----:B------:R-:W-:Y:S01]  /*3540*/  UMOV UR35, 0x40004040 ;  /* 0x4000404000237882 */ /* 0x000fe20000000000 */
[----:B------:R2:W-:Y:S01]  /*3550*/  UTCHMMA gdesc[UR38], gdesc[UR40], tmem[UR7], tmem[UR20], idesc[UR21], UPT ;  /* 0x00ff1428260075ea */ /* 0x0005e2000b800007 */
[----:B------:R2:W-:Y:S01]  /*3560*/  UTCHMMA gdesc[UR34], gdesc[UR36], tmem[UR7], tmem[UR18], idesc[UR19], UPT ;  /* 0x00ff1224220075ea */ /* 0x0005e2000b800007 */
[----:B------:R2:W-:Y:S01]  /*3570*/  UTCBAR [UR11], URZ ;  /* 0x000000ff0b0073e9 */ /* 0x0005e200080000ff */
[----:B------:R-:W-:Y:S01]  /*3580*/  UMOV UR17, UR14 ;  /* 0x0000000e00117c82 */ /* 0x000fe20008000000 */
[----:B------:R-:W-:Y:S05]  /*3590*/  BRA.U UP0, `(.L_x_56) ;  /* 0xfffffffd00007547 */ /* 0x000fea000b83ffff */
.L_x_53:
[----:B------:R-:W-:Y:S01]  /*35a0*/  UIADD3 UR15, UPT, UPT, UR15, 0x1, URZ ;  /* 0x000000010f0f7890 */ /* 0x000fe2000fffe0ff */
[C---:B------:R-:W-:Y:S01]  /*35b0*/  ISETP.NE.AND P0, PT, R10.reuse, 0x2, PT ;  /* 0x000000020a00780c */ /* 0x040fe20003f05270 */
[----:B--2---:R-:W-:Y:S02]  /*35c0*/  UIADD3 UR7, UPT, UPT, UR6, 0x90, URZ ;  /* 0x0000009006077890 */ /* 0x004fe4000fffe0ff */
[----:B------:R-:W-:Y:S01]  /*35d0*/  UISETP.NE.AND UP0, UPT, UR15, 0x4, UPT ;  /* 0x000000040f00788c */ /* 0x000fe2000bf05270 */
[----:B-1----:R-:W-:Y:S02]  /*35e0*/  SEL R0, RZ, 0x1, P0 ;  /* 0x00000001ff007807 */ /* 0x002fe40000000000 */
[----:B------:R-:W-:Y:S01]  /*35f0*/  SEL R10, R10, RZ, P0 ;  /* 0x000000ff0a0a7207 */ /* 0x000fe20000000000 */
[----:B------:R-:W-:Y:S01]  /*3600*/  USEL UR6, URZ, 0x1, UP0 ;  /* 0x00000001ff067887 */ /* 0x000fe20008000000 */
[----:B------:R-:W-:Y:S01]  /*3610*/  LOP3.LUT R9, R9, R0, RZ, 0x3c, !PT ;  /* 0x0000000009097212 */ /* 0x000fe200078e3cff */
[----:B------:R-:W-:Y:S01]  /*3620*/  USEL UR15, UR15, URZ, UP0 ;  /* 0x000000ff0f0f7287 */ /* 0x000fe20008000000 */
[----:B------:R1:W-:Y:S03]  /*3630*/  UTCBAR [UR7], URZ ;  /* 0x000000ff070073e9 */ /* 0x0003e600080000ff */
[----:B------:R-:W-:Y:S01]  /*3640*/  LOP3.LUT R11, R11, UR6, RZ, 0x3c, !PT ;  /* 0x000000060b0b7c12 */ /* 0x000fe2000f8e3cff */
[----:B------:R-:W-:Y:S07]  /*3650*/  @P1 BRA `(.L_x_57) ;  /* 0xfffffff800501947 */ /* 0x000fee000383ffff */
[----:B------:R-:W2:Y:S01]  /*3660*/  S2UR UR4, SR_CgaCtaId ;  /* 0x00000000000479c3 */ /* 0x000ea20000008800 */
[----:B------:R-:W-:Y:S01]  /*3670*/  ELECT P0, URZ, PT ;  /* 0x0000000000ff782f */ /* 0x000fe20003800000 */
[----:B------:R-:W-:Y:S01]  /*3680*/  IMAD.MOV.U32 R0, RZ, RZ, 0x1 ;  /* 0x00000001ff007424 */ /* 0x000fe200078e00ff */
[----:B------:R-:W-:Y:S01]  /*3690*/  UIADD3 UR5, UPT, UPT, UR5, 0xb0, URZ ;  /* 0x000000b005057890 */ /* 0x000fe2000fffe0ff */
[----:B------:R-:W-:Y:S01]  /*36a0*/  SHF.L.U32 R2, R11, 0x1f, RZ ;  /* 0x0000001f0b027819 */ /* 0x000fe200000006ff */
[----:B------:R-:W-:-:S03]  /*36b0*/  UMOV UR6, 0x40 ;  /* 0x0000004000067882 */ /* 0x000fc60000000000 */
[----:B------:R-:W-:Y:S01]  /*36c0*/  UVIRTCOUNT.DEALLOC.SMPOOL 0x80 ;  /* 0x000000800000784c */ /* 0x000fe20000000000 */
[----:B--2---:R-:W-:Y:S02]  /*36d0*/  ULEA UR4, UR4, UR6, 0x18 ;  /* 0x0000000604047291 */ /* 0x004fe4000f8ec0ff */
[----:B------:R-:W-:-:S07]  /*36e0*/  ULEA UR6, UR15, UR5, 0x3 ;  /* 0x000000050f067291 */ /* 0x000fce000f8e18ff */
[----:B------:R2:W-:Y:S02]  /*36f0*/  @P0 STS.U8 [UR4+0x1c], R0 ;  /* 0x00001c00ff000988 */ /* 0x0005e40008000004 */
[----:B------:R-:W4:Y:S02]  /*3700*/  SYNCS.PHASECHK.TRANS64.TRYWAIT P0, [UR6], R2 ;  /* 0x00000002ff0075a7 */ /* 0x000f240008001106 */
[----:B--2-4-:R-:W-:Y:S05]  /*3710*/  @!P0 BRA `(.L_x_58) ;  /* 0x0000004400dc8947 */ /* 0x014fea0003800000 */
.L_x_145:
[----:B-1----:R-:W-:-:S04]  /*3720*/  UIADD3 UR7, UPT, UPT, UR15, 0x1, URZ ;  /* 0x000000010f077890 */ /* 0x002fc8000fffe0ff */
[----:B------:R-:W-:-:S04]  /*3730*/  UISETP.NE.AND UP0, UPT, UR7, 0x4, UPT ;  /* 0x000000040700788c */ /* 0x000fc8000bf05270 */
[----:B------:R-:W-:Y:S02]  /*3740*/  USEL UR8, URZ, 0x1, UP0 ;  /* 0x00000001ff087887 */ /* 0x000fe40008000000 */
[----:B------:R-:W-:-:S04]  /*3750*/  USEL UR7, UR7, URZ, UP0 ;  /* 0x000000ff07077287 */ /* 0x000fc80008000000 */
[----:B------:R-:W-:Y:S01]  /*3760*/  ULEA UR6, UR7, UR5, 0x3 ;  /* 0x0000000507067291 */ /* 0x000fe2000f8e18ff */
[----:B--2---:R-:W-:-:S04]  /*3770*/  LOP3.LUT R2, R11, UR8, RZ, 0x3c, !PT ;  /* 0x000000080b027c12 */ /* 0x004fc8000f8e3cff */
[----:B------:R-:W-:-:S04]  /*3780*/  SHF.L.U32 R3, R2, 0x1f, RZ ;  /* 0x0000001f02037819 */ /* 0x000fc800000006ff */
[----:B------:R-:W1:Y:S02]  /*3790*/  SYNCS.PHASECHK.TRANS64.TRYWAIT P0, [UR6], R3 ;  /* 0x00000003ff0075a7 */ /* 0x000e640008001106 */
[----:B-1----:R-:W-:Y:S05]  /*37a0*/  @!P0 BRA `(.L_x_59) ;  /* 0x0000004400d08947 */ /* 0x002fea0003800000 */
.L_x_147:
[----:B------:R-:W-:-:S04]  /*37b0*/  UIADD3 UR7, UPT, UPT, UR7, 0x1, URZ ;  /* 0x0000000107077890 */ /* 0x000fc8000fffe0ff */
[----:B------:R-:W-:-:S04]  /*37c0*/  UISETP.NE.AND UP0, UPT, UR7, 0x4, UPT ;  /* 0x000000040700788c */ /* 0x000fc8000bf05270 */
[----:B------:R-:W-:Y:S02]  /*37d0*/  USEL UR8, URZ, 0x1, UP0 ;  /* 0x00000001ff087887 */ /* 0x000fe40008000000 */
[----:B------:R-:W-:-:S04]  /*37e0*/  USEL UR7, UR7, URZ, UP0 ;  /* 0x000000ff07077287 */ /* 0x000fc80008000000 */
[----:B------:R-:W-:Y:S01]  /*37f0*/  ULEA UR6, UR7, UR5, 0x3 ;  /* 0x0000000507067291 */ /* 0x000fe2000f8e18ff */
[----:B------:R-:W-:-:S04]  /*3800*/  LOP3.LUT R2, R2, UR8, RZ, 0x3c, !PT ;  /* 0x0000000802027c12 */ /* 0x000fc8000f8e3cff */
[----:B-1----:R-:W-:-:S04]  /*3810*/  SHF.L.U32 R3, R2, 0x1f, RZ ;  /* 0x0000001f02037819 */ /* 0x002fc800000006ff */
[----:B------:R-:W1:Y:S02]  /*3820*/  SYNCS.PHASECHK.TRANS64.TRYWAIT P0, [UR6], R3 ;  /* 0x00000003ff0075a7 */ /* 0x000e640008001106 */
[----:B-1----:R-:W-:Y:S05]  /*3830*/  @!P0 BRA `(.L_x_60) ;  /* 0x0000004400c48947 */ /* 0x002fea0003800000 */
.L_x_149:
[----:B------:R-:W-:-:S04]  /*3840*/  UIADD3 UR7, UPT, UPT, UR7, 0x1, URZ ;  /* 0x0000000107077890 */ /* 0x000fc8000fffe0ff */
[----:B------:R-:W-:-:S04]  /*3850*/  UISETP.NE.AND UP0, UPT, UR7, 0x4, UPT ;  /* 0x000000040700788c */ /* 0x000fc8000bf05270 */
[----:B------:R-:W-:Y:S02]  /*3860*/  USEL UR6, URZ, 0x1, UP0 ;  /* 0x00000001ff067887 */ /* 0x000fe40008000000 */
[----:B------:R-:W-:-:S04]  /*3870*/  USEL UR7, UR7, URZ, UP0 ;  /* 0x000000ff07077287 */ /* 0x000fc80008000000 */
[----:B------:R-:W-:Y:S01]  /*3880*/  ULEA UR7, UR7, UR5, 0x3 ;  /* 0x0000000507077291 */ /* 0x000fe2000f8e18ff */
[----:B------:R-:W-:-:S04]  /*3890*/  LOP3.LUT R2, R2, UR6, RZ, 0x3c, !PT ;  /* 0x0000000602027c12 */ /* 0x000fc8000f8e3cff */
[----:B------:R-:W-:-:S04]  /*38a0*/  SHF.L.U32 R2, R2, 0x1f, RZ ;  /* 0x0000001f02027819 */ /* 0x000fc800000006ff */
[----:B------:R-:W2:Y:S02]  /*38b0*/  SYNCS.PHASECHK.TRANS64.TRYWAIT P0, [UR7], R2 ;  /* 0x00000002ff0075a7 */ /* 0x000ea40008001107 */
[----:B--2---:R-:W-:Y:S05]  /*38c0*/  @!P0 BRA `(.L_x_61) ;  /* 0x0000004400b88947 */ /* 0x004fea0003800000 */
.L_x_151:
[----:B------:R-:W-:Y:S01]  /*38d0*/  NOP ;  /* 0x0000000000007918 */ /* 0x000fe20000000000 */
[----:B-1----:R-:W1:Y:S01]  /*38e0*/  LDS R0, [UR4+0x14] ;  /* 0x00001404ff007984 */ /* 0x002e620008000800 */
[----:B------:R-:W-:Y:S01]  /*38f0*/  ULOP3.LUT UR6, UR16, 0xffff, URZ, 0xc0, !UPT ;  /* 0x0000ffff10067892 */ /* 0x000fe2000f8ec0ff */
[----:B------:R-:W-:Y:S01]  /*3900*/  UMOV UR8, 0xffff ;  /* 0x0000ffff00087882 */ /* 0x000fe20000000000 */
[----:B------:R-:W-:Y:S02]  /*3910*/  UMOV UR5, 0x1 ;  /* 0x0000000100057882 */ /* 0x000fe40000000000 */
[----:B------:R-:W-:-:S04]  /*3920*/  USHF.R.U32.HI UR6, URZ, 0x5, UR6 ;  /* 0x00000005ff067899 */ /* 0x000fc80008011606 */
[----:B------:R-:W-:Y:S02]  /*3930*/  USHF.L.U32 UR8, UR8, UR6, URZ ;  /* 0x0000000608087299 */ /* 0x000fe400080006ff */
[----:B------:R-:W-:-:S04]  /*3940*/  USHF.L.U32 UR5, UR5, UR6, URZ ;  /* 0x0000000605057299 */ /* 0x000fc800080006ff */
[----:B-1----:R-:W-:-:S04]  /*3950*/  LOP3.LUT R0, R0, UR8, RZ, 0xc0, !PT ;  /* 0x0000000800007c12 */ /* 0x002fc8000f8ec0ff */
[----:B------:R-:W-:-:S13]  /*3960*/  ISETP.NE.AND P0, PT, R0, UR8, PT ;  /* 0x0000000800007c0c */ /* 0x000fda000bf05270 */
[----:B------:R-:W-:Y:S05]  /*3970*/  @P0 BRA `(.L_x_62) ;  /* 0x0000000000580947 */ /* 0x000fea0003800000 */
[----:B------:R-:W1:Y:S02]  /*3980*/  LDS R0, [UR4+0x18] ;  /* 0x00001804ff007984 */ /* 0x000e640008000800 */
[----:B-1----:R-:W-:-:S04]  /*3990*/  LOP3.LUT R0, R0, UR5, RZ, 0xc0, !PT ;  /* 0x0000000500007c12 */ /* 0x002fc8000f8ec0ff */
[----:B------:R-:W-:-:S13]  /*39a0*/  ISETP.NE.AND P0, PT, R0, UR5, PT ;  /* 0x0000000500007c0c */ /* 0x000fda000bf05270 */
[----:B------:R-:W-:Y:S05]  /*39b0*/  @P0 BRA `(.L_x_63) ;  /* 0x00000000003c0947 */ /* 0x000fea0003800000 */
[----:B------:R-:W1:Y:S01]  /*39c0*/  S2R R2, SR_LANEID ;  /* 0x0000000000027919 */ /* 0x000e620000000000 */
[----:B------:R-:W-:Y:S01]  /*39d0*/  ULOP3.LUT UR8, URZ, UR8, URZ, 0x33, !UPT ;  /* 0x00000008ff087292 */ /* 0x000fe2000f8e33ff */
[----:B------:R-:W-:Y:S02]  /*39e0*/  VOTEU.ANY UR7, UPT, PT ;  /* 0x0000000000077886 */ /* 0x000fe400038e0100 */
[----:B------:R-:W-:-:S03]  /*39f0*/  UFLO.U32 UR7, UR7 ;  /* 0x00000007000772bd */ /* 0x000fc600080e0000 */
[----:B------:R-:W-:-:S04]  /*3a00*/  IMAD.U32 R0, RZ, RZ, UR8 ;  /* 0x00000008ff007e24 */ /* 0x000fc8000f8e00ff */
[----:B------:R2:W4:Y:S02]  /*3a10*/  REDUX UR6, R0 ;  /* 0x00000000000673c4 */ /* 0x0005240000000000 */
[----:B------:R1:W-:Y:S02]  /*3a20*/  UTCATOMSWS.AND URZ, UR8 ;  /* 0x0000000800ff79e3 */ /* 0x0003e40008000000 */
[----:B-1----:R-:W-:Y:S02]  /*3a30*/  ISETP.EQ.U32.AND P0, PT, R2, UR7, PT ;  /* 0x0000000702007c0c */ /* 0x002fe4000bf02070 */
[----:B--2---:R-:W-:Y:S02]  /*3a40*/  LOP3.LUT R0, RZ, UR5, RZ, 0x33, !PT ;  /* 0x00000005ff007c12 */ /* 0x004fe4000f8e33ff */
[----:B----4-:R-:W-:Y:S02]  /*3a50*/  MOV R2, UR6 ;  /* 0x0000000600027c02 */ /* 0x010fe40008000f00 */
[----:B------:R-:W1:Y:S07]  /*3a60*/  REDUX UR5, R0 ;  /* 0x00000000000573c4 */ /* 0x000e6e0000000000 */
[----:B------:R2:W-:Y:S01]  /*3a70*/  @P0 ATOMS.AND RZ, [UR4+0x14], R2 ;  /* 0x00001402ffff098c */ /* 0x0005e2000a800004 */
[----:B-1----:R-:W-:-:S05]  /*3a80*/  IMAD.U32 R0, RZ, RZ, UR5 ;  /* 0x00000005ff007e24 */ /* 0x002fca000f8e00ff */
[----:B------:R2:W-:Y:S01]  /*3a90*/  @P0 ATOMS.AND RZ, [UR4+0x18], R0 ;  /* 0x00001800ffff098c */ /* 0x0005e2000a800004 */
[----:B------:R-:W-:Y:S05]  /*3aa0*/  BRA `(.L_x_64) ;  /* 0x0000000000147947 */ /* 0x000fea0003800000 */
.L_x_63:
[----:B------:R-:W-:Y:S02]  /*3ab0*/  MOV R2, 0x3ad0 ;  /* 0x00003ad000027802 */ /* 0x000fe40000000f00 */
[----:B---3-5:R-:W-:Y:S05]  /*3ac0*/  CALL.REL.NOINC `($__internal_0_$__cuda_sm10x_tcgen05_guardrail_trap_col_being_dealloced_not_returned_by_alloc) ;  /* 0x0000004800a07944 */ /* 0x028fea0003c00000 */
[----:B------:R-:W-:Y:S05]  /*3ad0*/  BRA `(.L_x_64) ;  /* 0x0000000000087947 */ /* 0x000fea0003800000 */
.L_x_62:
[----:B------:R-:W-:Y:S02]  /*3ae0*/  MOV R2, 0x3b00 ;  /* 0x00003b0000027802 */ /* 0x000fe40000000f00 */
[----:B---3-5:R-:W-:Y:S05]  /*3af0*/  CALL.REL.NOINC `($__internal_2_$__cuda_sm10x_tcgen05_guardrail_trap_unallocated_columns_being_dealloced) ;  /* 0x0000004800ac7944 */ /* 0x028fea0003c00000 */
.L_x_64:
[----:B------:R-:W-:Y:S01]  /*3b00*/  NOP ;  /* 0x0000000000007918 */ /* 0x000fe20000000000 */
[----:B------:R-:W-:Y:S05]  /*3b10*/  EXIT ;  /* 0x000000000000794d */ /* 0x000fea0003800000 */
.L_x_46:
[----:B------:R-:W-:-:S09]  /*3b20*/  UISETP.NE.OR UP2, UPT, UR8, 0x3, !UP2 ;  /* 0x000000030800788c */ /* 0x000fd2000d745670 */
[----:B------:R-:W-:Y:S05]  /*3b30*/  BRA.U UP2, `(.L_x_65) ;  /* 0x0000001102047547 */ /* 0x000fea000b800000 */
[----:B------:R-:W1:Y:S01]  /*3b40*/  LDC R0, c[0x0][0xb30] ;  /* 0x0002cc00ff007b82 */ /* 0x000e620000000800 */
[----:B------:R-:W2:Y:S01]  /*3b50*/  LDCU.64 UR8, c[0x0][0x888] ;  /* 0x00011100ff0877ac */ /* 0x000ea20008000a00 */
[----:B------:R-:W-:Y:S01]  /*3b60*/  IMAD.MOV.U32 R30, RZ, RZ, 0x1 ;  /* 0x00000001ff1e7424 */ /* 0x000fe200078e00ff */
[----:B------:R-:W-:Y:S01]  /*3b70*/  CS2R R28, SRZ ;  /* 0x00000000001c7805 */ /* 0x000fe2000001ff00 */
[----:B------:R-:W-:Y:S01]  /*3b80*/  IMAD.MOV.U32 R25, RZ, RZ, 0x2000 ;  /* 0x00002000ff197424 */ /* 0x000fe200078e00ff */
[----:B------:R-:W4:Y:S03]  /*3b90*/  LDCU.64 UR4, c[0x0][0x890] ;  /* 0x00011200ff0477ac */ /* 0x000f260008000a00 */
[----:B------:R-:W3:Y:S01]  /*3ba0*/  LDC R24, c[0x0][0x370] ;  /* 0x0000dc00ff187b82 */ /* 0x000ee20000000800 */
[----:B------:R-:W-:Y:S01]  /*3bb0*/  UMOV UR7, 0x400 ;  /* 0x0000040000077882 */ /* 0x000fe20000000000 */
[----:B------:R-:W-:-:S02]  /*3bc0*/  UPLOP3.LUT UP1, UPT, UPT, UPT, UPT, 0x40, 0x4 ;  /* 0x000000000004789c */ /* 0x000fc40003f2e870 */
[----:B------:R-:W-:-:S04]  /*3bd0*/  ULEA UR7, UR37, UR7, 0x18 ;  /* 0x0000000725077291 */ /* 0x000fc8000f8ec0ff */
[----:B------:R-:W3:Y:S01]  /*3be0*/  LDC R3, c[0x0][0xb0c] ;  /* 0x0002c300ff037b82 */ /* 0x000ee20000000800 */
[----:B------:R-:W-:Y:S02]  /*3bf0*/  UIADD3 UR13, UPT, UPT, UR7, 0x38, URZ ;  /* 0x00000038070d7890 */ /* 0x000fe4000fffe0ff */
[----:B--2---:R-:W-:Y:S02]  /*3c00*/  UISETP.NE.U32.AND UP2, UPT, UR8, URZ, UPT ;  /* 0x000000ff0800728c */ /* 0x004fe4000bf45070 */
[----:B------:R-:W-:Y:S02]  /*3c10*/  UIADD3 UR33, UPT, UPT, UR7, 0x20, URZ ;  /* 0x0000002007217890 */ /* 0x000fe4000fffe0ff */
[----:B----4-:R-:W-:Y:S01]  /*3c20*/  UISETP.NE.U32.AND UP3, UPT, UR4, URZ, UPT ;  /* 0x000000ff0400728c */ /* 0x010fe2000bf65070 */
[----:B------:R-:W2:Y:S01]  /*3c30*/  LDC R18, c[0x0][0xb20] ;  /* 0x0002c800ff127b82 */ /* 0x000ea20000000800 */
[----:B-1----:R-:W-:Y:S01]  /*3c40*/  ISETP.NE.AND P1, PT, R0, 0x1, PT ;  /* 0x000000010000780c */ /* 0x002fe20003f25270 */
[----:B------:R-:W-:-:S02]  /*3c50*/  UISETP.NE.AND.EX UP2, UPT, UR9, URZ, UPT, UP2 ;  /* 0x000000ff0900728c */ /* 0x000fc4000bf45320 */
[----:B------:R-:W-:Y:S02]  /*3c60*/  UIADD3 UR25, UPT, UPT, UR7, 0x28, URZ ;  /* 0x0000002807197890 */ /* 0x000fe4000fffe0ff */
[----:B------:R-:W-:Y:S02]  /*3c70*/  UIADD3 UR17, UPT, UPT, UR7, 0x30, URZ ;  /* 0x0000003007117890 */ /* 0x000fe4000fffe0ff */
[----:B-----5:R-:W1:Y:S01]  /*3c80*/  LDC.64 R32, c[0x0][0x348] ;  /* 0x0000d200ff207b82 */ /* 0x020e620000000a00 */
[----:B------:R-:W-:Y:S02]  /*3c90*/  UPRMT UR13, UR37, 0x654, UR13 ;  /* 0x00000654250d7896 */ /* 0x000fe4000800000d */
[----:B------:R-:W-:-:S05]  /*3ca0*/  UISETP.NE.AND.EX UP3, UPT, UR5, URZ, UPT, UP3 ;  /* 0x000000ff0500728c */ /* 0x000fca000bf65330 */
[----:B------:R-:W4:Y:S08]  /*3cb0*/  LDC.64 R16, c[0x0][0xb10] ;  /* 0x0002c400ff107b82 */ /* 0x000f300000000a00 */
[----:B------:R-:W1:Y:S08]  /*3cc0*/  LDC.64 R6, c[0x0][0xb18] ;  /* 0x0002c600ff067b82 */ /* 0x000e700000000a00 */
[----:B------:R-:W1:Y:S08]  /*3cd0*/  LDC.64 R4, c[0x0][0xb28] ;  /* 0x0002ca00ff047b82 */ /* 0x000e700000000a00 */
[----:B--23--:R-:W1:Y:S02]  /*3ce0*/  LDC R19, c[0x0][0x374] ;  /* 0x0000dd00ff137b82 */ /* 0x00ce640000000800 */
.L_x_76:
[C---:B------:R-:W-:Y:S02]  /*3cf0*/  LEA R0, R29.reuse, UR7, 0x3 ;  /* 0x000000071d007c11 */ /* 0x040fe4000f8e18ff */
[----:B------:R-:W-:Y:S02]  /*3d00*/  SHF.L.U32 R2, R28, 0x1f, RZ ;  /* 0x0000001f1c027819 */ /* 0x000fe400000006ff */
[----:B------:R-:W-:Y:S02]  /*3d10*/  LEA R20, R29, UR7, 0x4 ;  /* 0x000000071d147c11 */ /* 0x000fe4000f8e20ff */
[----:B--2---:R-:W2:Y:S02]  /*3d20*/  SYNCS.PHASECHK.TRANS64.TRYWAIT P0, [R0+URZ+0x70], R2 ;  /* 0x00007002000075a7 */ /* 0x004ea400080011ff */
[----:B--2---:R-:W-:Y:S05]  /*3d30*/  @!P0 BRA `(.L_x_66) ;  /* 0x0000004000b48947 */ /* 0x004fea0003800000 */
.L_x_152:
[----:B------:R-:W-:Y:S01]  /*3d40*/  ISETP.GE.AND P0, PT, R26, 0x1, PT ;  /* 0x000000011a00780c */ /* 0x000fe20003f06270 */
[----:B------:R-:W3:Y:S01]  /*3d50*/  LDS.128 R20, [R20+0x100] ;  /* 0x0001000014147984 */ /* 0x000ee20000000c00 */
[----:B--2---:R-:W-:Y:S01]  /*3d60*/  VIADD R0, R0, 0x80 ;  /* 0x0000008000007836 */ /* 0x004fe20000000000 */
[----:B------:R-:W-:Y:S01]  /*3d70*/  @!PT LDS RZ, [RZ] ;  /* 0x00000000fffff984 */ /* 0x000fe20000000800 */
[----:B------:R-:W-:Y:S01]  /*3d80*/  @!PT LDS RZ, [RZ] ;  /* 0x00000000fffff984 */ /* 0x000fe20000000800 */
[----:B------:R-:W-:Y:S01]  /*3d90*/  @!PT LDS RZ, [RZ] ;  /* 0x00000000fffff984 */ /* 0x000fe20000000800 */
[----:B------:R-:W-:Y:S01]  /*3da0*/  @!PT LDS RZ, [RZ] ;  /* 0x00000000fffff984 */ /* 0x000fe20000000800 */
[----:B------:R2:W-:Y:S06]  /*3db0*/  MEMBAR.ALL.CTA ;  /* 0x0000000000007992 */ /* 0x0005ec0000008000 */
[----:B--2---:R-:W2:Y:S01]  /*3dc0*/  FENCE.VIEW.ASYNC.S ;  /* 0x00000000000073c6 */ /* 0x004ea20000000000 */
[----:B------:R-:W-:Y:S04]  /*3dd0*/  PRMT R0, RZ, 0x654, R0 ;  /* 0x00000654ff007816 */ /* 0x000fe80000000000 */
[----:B--2---:R2:W-:Y:S01]  /*3de0*/  SYNCS.ARRIVE.TRANS64.RED.A1T0 RZ, [R0+URZ], RZ ;  /* 0x000000ff00ff79a7 */ /* 0x0045e200081004ff */
[----:B---3--:R-:W-:Y:S11]  /*3df0*/  LOP3.LUT P3, RZ, R22, 0x1, RZ, 0xc0, !PT ;  /* 0x0000000116ff7812 */ /* 0x008ff6000786c0ff */
[----:B------:R-:W-:Y:S02]  /*3e00*/  @!UPT UIADD3 URZ, UPT, UPT, URZ, URZ, URZ ;  /* 0x000000fffffff290 */ /* 0x000fe4000fffe0ff */
[----:B------:R-:W-:Y:S02]  /*3e10*/  @P3 MOV R11, R20 ;  /* 0x00000014000b3202 */ /* 0x000fe40000000f00 */
[----:B------:R-:W-:Y:S01]  /*3e20*/  @P3 LOP3.LUT R10, R21, 0xffff, RZ, 0xc0, !PT ;  /* 0x0000ffff150a3812 */ /* 0x000fe200078ec0ff */
[----:B--2---:R-:W-:Y:S06]  /*3e30*/  @!P0 BRA `(.L_x_67) ;  /* 0x0000000000a48947 */ /* 0x004fec0003800000 */
[-C--:B-1----:R-:W-:Y:S01]  /*3e40*/  IMAD.HI.U32 R0, R19, R7.reuse, RZ ;  /* 0x0000000713007227 */ /* 0x082fe200078e00ff */
[----:B------:R-:W-:Y:S02]  /*3e50*/  ISETP.NE.AND P0, PT, R6, 0x1, PT ;  /* 0x000000010600780c */ /* 0x000fe40003f05270 */
[----:B------:R-:W-:Y:S01]  /*3e60*/  ISETP.NE.AND P2, PT, R26, 0x1, PT ;  /* 0x000000011a00780c */ /* 0x000fe20003f45270 */
[----:B----4-:R-:W-:Y:S01]  /*3e70*/  IMAD.HI.U32 R9, R24, R16, RZ ;  /* 0x0000001018097227 */ /* 0x010fe200078e00ff */
[----:B------:R-:W-:Y:S02]  /*3e80*/  SHF.R.U32.HI R0, RZ, R18, R0 ;  /* 0x00000012ff007219 */ /* 0x000fe40000011600 */
[----:B------:R-:W-:Y:S01]  /*3e90*/  ISETP.NE.AND P4, PT, R3, 0x1, PT ;  /* 0x000000010300780c */ /* 0x000fe20003f85270 */
[----:B------:R-:W-:Y:S01]  /*3ea0*/  IMAD.HI.U32 R13, R10, R7, RZ ;  /* 0x000000070a0d7227 */ /* 0x000fe200078e00ff */
[----:B------:R-:W-:Y:S02]  /*3eb0*/  SHF.R.U32.HI R9, RZ, R17, R9 ;  /* 0x00000011ff097219 */ /* 0x000fe40000011609 */
[----:B------:R-:W-:Y:S01]  /*3ec0*/  SEL R0, R19, R0, !P0 ;  /* 0x0000000013007207 */ /* 0x000fe20004000000 */
[----:B------:R-:W-:Y:S01]  /*3ed0*/  IMAD.HI.U32 R12, R11, R16, RZ ;  /* 0x000000100b0c7227 */ /* 0x000fe200078e00ff */
[----:B------:R-:W-:Y:S03]  /*3ee0*/  SEL R9, R24, R9, !P4 ;  /* 0x0000000918097207 */ /* 0x000fe60006000000 */
[-C--:B------:R-:W-:Y:S01]  /*3ef0*/  IMAD.HI.U32 R8, R0, R4.reuse, RZ ;  /* 0x0000000400087227 */ /* 0x080fe200078e00ff */
[----:B------:R-:W-:Y:S03]  /*3f00*/  SHF.R.U32.HI R12, RZ, R17, R12 ;  /* 0x00000011ff0c7219 */ /* 0x000fe6000001160c */
[----:B------:R-:W-:Y:S01]  /*3f10*/  IMAD.HI.U32 R2, R9, R4, RZ ;  /* 0x0000000409027227 */ /* 0x000fe200078e00ff */
[-C--:B------:R-:W-:Y:S02]  /*3f20*/  @P2 SHF.R.U32.HI R0, RZ, R5.reuse, R8 ;  /* 0x00000005ff002219 */ /* 0x080fe40000011608 */
[----:B------:R-:W-:Y:S02]  /*3f30*/  SHF.R.U32.HI R8, RZ, R18, R13 ;  /* 0x00000012ff087219 */ /* 0x000fe4000001160d */
[----:B------:R-:W-:Y:S01]  /*3f40*/  @P2 SHF.R.U32.HI R9, RZ, R5, R2 ;  /* 0x00000005ff092219 */ /* 0x000fe20000011602 */
[----:B------:R-:W-:Y:S01]  /*3f50*/  IMAD R0, R26, R0, RZ ;  /* 0x000000001a007224 */ /* 0x000fe200078e02ff */
[----:B------:R-:W-:Y:S02]  /*3f60*/  SEL R8, R10, R8, !P0 ;  /* 0x000000080a087207 */ /* 0x000fe40004000000 */
[----:B------:R-:W-:Y:S01]  /*3f70*/  SEL R2, R11, R12, !P4 ;  /* 0x0000000c0b027207 */ /* 0x000fe20006000000 */
[----:B------:R-:W-:Y:S01]  /*3f80*/  IMAD R12, R26, R9, RZ ;  /* 0x000000091a0c7224 */ /* 0x000fe200078e02ff */
[C---:B------:R-:W-:Y:S01]  /*3f90*/  ISETP.GE.AND P0, PT, R8.reuse, R0, PT ;  /* 0x000000000800720c */ /* 0x040fe20003f06270 */
[----:B------:R-:W-:Y:S03]  /*3fa0*/  IMAD.HI.U32 R0, R8, R4, RZ ;  /* 0x0000000408007227 */ /* 0x000fe600078e00ff */
[----:B------:R-:W-:Y:S02]  /*3fb0*/  ISETP.GE.OR P0, PT, R2, R12, P0 ;  /* 0x0000000c0200720c */ /* 0x000fe40000706670 */
[-C--:B------:R-:W-:Y:S04]  /*3fc0*/  SHF.R.U32.HI R0, RZ, R5.reuse, R0 ;  /* 0x00000005ff007219 */ /* 0x080fe80000011600 */
[----:B------:R-:W-:Y:S05]  /*3fd0*/  SEL R13, R8, R0, !P2 ;  /* 0x00000000080d7207 */ /* 0x000fea0005000000 */
[----:B------:R-:W-:Y:S02]  /*3fe0*/  IMAD.MOV R12, RZ, RZ, -R13 ;  /* 0x000000ffff0c7224 */ /* 0x000fe400078e0a0d */
[----:B------:R-:W-:Y:S04]  /*3ff0*/  @!P0 IMAD.HI.U32 R0, R2, R4, RZ ;  /* 0x0000000402008227 */ /* 0x000fe800078e00ff */
[----:B------:R-:W-:Y:S01]  /*4000*/  IMAD R12, R26, R12, R8 ;  /* 0x0000000c1a0c7224 */ /* 0x000fe200078e0208 */
[----:B------:R-:W-:Y:S04]  /*4010*/  @!P0 SHF.R.U32.HI R0, RZ, R5, R0 ;  /* 0x00000005ff008219 */ /* 0x000fe80000011600 */
[----:B------:R-:W-:Y:S04]  /*4020*/  @!P0 SEL R0, R2, R0, !P2 ;  /* 0x0000000002008207 */ /* 0x000fe80005000000 */
[----:B------:R-:W-:Y:S01]  /*4030*/  @!P0 IADD3 R13, PT, PT, R13, -R0, RZ ;  /* 0x800000000d0d8210 */ /* 0x000fe20007ffe0ff */
[----:B------:R-:W-:Y:S01]  /*4040*/  @!P0 IMAD R0, R9, R12, R0 ;  /* 0x0000000c09008224 */ /* 0x000fe200078e0200 */
[----:B------:R-:W-:Y:S01]  /*4050*/  IADD3 R9, PT, PT, -R8, RZ, RZ ;  /* 0x000000ff08097210 */ /* 0x000fe20007ffe1ff */
[--C-:B------:R-:W-:Y:S02]  /*4060*/  IMAD.MOV R12, RZ, RZ, -R2.reuse ;  /* 0x000000ffff0c7224 */ /* 0x100fe400078e0a02 */
[----:B------:R-:W-:Y:S02]  /*4070*/  @!P0 IMAD R8, R13, R26, R2 ;  /* 0x0000001a0d088224 */ /* 0x000fe400078e0202 */
[----:B------:R-:W-:Y:S02]  /*4080*/  @!P0 IMAD.MOV.U32 R2, RZ, RZ, R0 ;  /* 0x000000ffff028224 */ /* 0x000fe400078e0000 */
[----:B------:R-:W-:Y:S02]  /*4090*/  IMAD R11, R3, R12, R11 ;  /* 0x0000000c030b7224 */ /* 0x000fe400078e020b */
[----:B------:R-:W-:Y:S02]  /*40a0*/  IMAD R10, R6, R9, R10 ;  /* 0x00000009060a7224 */ /* 0x000fe400078e020a */
[----:B------:R-:W-:Y:S02]  /*40b0*/  IMAD R11, R2, R3, R11 ;  /* 0x00000003020b7224 */ /* 0x000fe400078e020b */
[----:B------:R-:W-:Y:S02]  /*40c0*/  IMAD R10, R8, R6, R10 ;  /* 0x00000006080a7224 */ /* 0x000fe400078e020a */
.L_x_67:
[----:B------:R-:W-:Y:S05]  /*40d0*/  BRA.U UP1, `(.L_x_68) ;  /* 0x0000000101107547 */ /* 0x000fea000b800000 */
[----:B------:R-:W-:Y:S04]  /*40e0*/  MOV R2, UR6 ;  /* 0x0000000600027c02 */ /* 0x000fe80008000f00 */
[----:B------:R-:W-:Y:S04]  /*40f0*/  SHF.L.U32 R2, R2, 0x1f, RZ ;  /* 0x0000001f02027819 */ /* 0x000fe800000006ff */
[----:B------:R-:W2:Y:S02]  /*4100*/  SYNCS.PHASECHK.TRANS64.TRYWAIT P0, [UR7+0x68], R2 ;  /* 0x00006802ff0075a7 */ /* 0x000ea40008001107 */
[----:B--2---:R-:W-:Y:S05]  /*4110*/  @!P0 BRA `(.L_x_69) ;  /* 0x0000003c00d08947 */ /* 0x004fea0003800000 */
.L_x_68:
[----:B------:R-:W-:Y:S02]  /*4120*/  R2UR UR35, R15 ;  /* 0x000000000f2372ca */ /* 0x000fe400000e0000 */
[----:B------:R-:W-:Y:S02]  /*4130*/  R2UR UR34, R14 ;  /* 0x000000000e2272ca */ /* 0x000fe400000e0000 */
[----:B------:R-:W-:Y:S02]  /*4140*/  ISETP.NE.U32.AND P2, PT, RZ, UR4, PT ;  /* 0x00000004ff007c0c */ /* 0x000fe4000bf45070 */
[----:B------:R-:W-:Y:S02]  /*4150*/  SHF.L.U32 R14, R30, 0x1f, RZ ;  /* 0x0000001f1e0e7819 */ /* 0x000fe400000006ff */
[----:B------:R-:W-:Y:S05]  /*4160*/  ISETP.NE.AND.EX P2, PT, RZ, UR5, PT, P2 ;  /* 0x00000005ff007c0c */ /* 0x000fea000bf45320 */
[----:B------:R-:W-:Y:S02]  /*4170*/  USHF.L.U32 UR35, UR35, 0x7, URZ ;  /* 0x0000000723237899 */ /* 0x000fe400080006ff */
[----:B------:R-:W-:Y:S01]  /*4180*/  USHF.L.U32 UR34, UR34, 0x6, URZ ;  /* 0x0000000622227899 */ /* 0x000fe200080006ff */
[----:B------:R-:W-:Y:S11]  /*4190*/  BRA.U !UP3, `(.L_x_70) ;  /* 0x000000010b347547 */ /* 0x000ff6000b800000 */
[----:B------:R-:W-:Y:S01]  /*41a0*/  UPLOP3.LUT UP0, UPT, UPT, UPT, UP2, 0x80, 0x8 ;  /* 0x000000000008789c */ /* 0x000fe20003f0f020 */
[----:B--2---:R-:W-:Y:S02]  /*41b0*/  HFMA2 R0, -RZ, RZ, 0, 5.9604644775390625e-08 ;  /* 0x00000001ff007431 */ /* 0x004fe400000001ff */
[----:B------:R-:W-:Y:S03]  /*41c0*/  IMAD.MOV.U32 R64, RZ, RZ, 0x1 ;  /* 0x00000001ff407424 */ /* 0x000fe600078e00ff */
[----:B------:R-:W-:Y:S05]  /*41d0*/  PLOP3.LUT P0, PT, PT, PT, UP0, 0x80, 0x8 ;  /* 0x000000000008781c */ /* 0x000fea0003f0f008 */
[----:B------:R-:W2:Y:S01]  /*41e0*/  @UP0 LDCU.64 UR10, c[0x0][0x888] ;  /* 0x00011100ff0a07ac */ /* 0x000ea20008000a00 */
[----:B------:R-:W-:Y:S07]  /*41f0*/  @UP0 UIMAD UR8, UR36, UR4, URZ ;  /* 0x00000004240802a4 */ /* 0x000fee000f8e02ff */
[----:B------:R-:W-:Y:S01]  /*4200*/  @!P0 PRMT R64, R0, 0x7610, R64 ;  /* 0x0000761000408816 */ /* 0x000fe20000000040 */
[----:B--2---:R-:W-:Y:S03]  /*4210*/  @UP0 UIMAD.WIDE UR10, UR8, 0x4, UR10 ;  /* 0x00000004080a08a5 */ /* 0x004fe6000f8e020a */
[----:B------:R-:W2:Y:S03]  /*4220*/  @!UP0 LDCU UR8, c[0x0][0x880] ;  /* 0x00011000ff0887ac */ /* 0x000ea60008000800 */
[----:B------:R-:W-:Y:S01]  /*4230*/  IMAD.U32 R8, RZ, RZ, UR10 ;  /* 0x0000000aff087e24 */ /* 0x000fe2000f8e00ff */
[----:B------:R-:W-:Y:S05]  /*4240*/  MOV R9, UR11 ;  /* 0x0000000b00097c02 */ /* 0x000fea0008000f00 */
[----:B------:R3:W5:Y:S02]  /*4250*/  @P0 LDG.E R35, desc[UR46][R8.64] ;  /* 0x0000002e08230981 */ /* 0x000764000c1e1900 */
[----:B--23--:R-:W-:Y:S07]  /*4260*/  @!P0 IMAD.U32 R35, RZ, RZ, UR8 ;  /* 0x00000008ff238e24 */ /* 0x00cfee000f8e00ff */
.L_x_70:
[----:B-----5:R-:W-:Y:S01]  /*4270*/  @!P2 FSETP.EQ.AND P0, PT, R35, RZ, PT ;  /* 0x000000ff2300a20b */ /* 0x020fe20003f02000 */
[----:B------:R-:W-:Y:S01]  /*4280*/  @!UPT UIADD3 URZ, UPT, UPT, URZ, URZ, URZ ;  /* 0x000000fffffff290 */ /* 0x000fe2000fffe0ff */
[----:B------:R-:W-:Y:S11]  /*4290*/  @!P2 BRA `(.L_x_71) ;  /* 0x000000000014a947 */ /* 0x000ff60003800000 */
[----:B------:R-:W-:Y:S02]  /*42a0*/  LOP3.LUT P2, RZ, R64, 0xff, RZ, 0xc0, !PT ;  /* 0x000000ff40ff7812 */ /* 0x000fe4000784c0ff */
[----:B------:R-:W-:Y:S04]  /*42b0*/  PLOP3.LUT P0, PT, PT, PT, UP0, 0x80, 0x8 ;  /* 0x000000000008781c */ /* 0x000fe80003f0f008 */
[----:B------:R-:W-:Y:S07]  /*42c0*/  PLOP3.LUT P0, PT, P0, PT, PT, 0x8, 0x80 ;  /* 0x000000000080781c */ /* 0x000fee000070e170 */
[----:B------:R-:W-:Y:S11]  /*42d0*/  @P2 FSETP.EQ.AND P0, PT, R35, RZ, PT ;  /* 0x000000ff2300220b */ /* 0x000ff60003f02000 */
[----:B------:R-:W-:Y:S02]  /*42e0*/  @!UPT UIADD3 URZ, UPT, UPT, URZ, URZ, URZ ;  /* 0x000000fffffff290 */ /* 0x000fe4000fffe0ff */
.L_x_71:
[----:B------:R-:W3:Y:S01]  /*42f0*/  SYNCS.PHASECHK.TRANS64.TRYWAIT P2, [UR7+0x40], R14 ;  /* 0x0000400eff0075a7 */ /* 0x000ee20008041107 */
[----:B------:R-:W-:Y:S04]  /*4300*/  ELECT P4, URZ, PT ;  /* 0x0000000000ff782f */ /* 0x000fe80003880000 */
[----:B------:R-:W-:Y:S11]  /*4310*/  PLOP3.LUT P4, PT, P0, P4, PT, 0xf2, 0x2f ;  /* 0x00000000002f781c */ /* 0x000ff60000789e72 */
[----:B------:R-:W-:Y:S02]  /*4320*/  @!UPT UIADD3 URZ, UPT, UPT, URZ, URZ, URZ ;  /* 0x000000fffffff290 */ /* 0x000fe4000fffe0ff */
[----:B-1----:R-:W-:Y:S05]  /*4330*/  @!P4 IADD3 R8, P0, PT, R32, 0x580, RZ ;  /* 0x000005802008c810 */ /* 0x002fea0007f1e0ff */
[----:B--2---:R-:W-:Y:S01]  /*4340*/  @!P4 IMAD.X R2, RZ, RZ, R33, P0 ;  /* 0x000000ffff02c224 */ /* 0x004fe200000e0621 */
[----:B---3--:R-:W-:Y:S07]  /*4350*/  @!P2 BRA `(.L_x_72) ;  /* 0x0000003c0058a947 */ /* 0x008fee0003800000 */
.L_x_155:
[----:B------:R-:W-:Y:S01]  /*4360*/  @!P4 R2UR UR8, R2 ;  /* 0x000000000208c2ca */ /* 0x000fe200000e0000 */
[----:B------:R-:W-:Y:S01]  /*4370*/  VOTEU.ALL UP1, P4 ;  /* 0x0000000000ff7886 */ /* 0x000fe20002020000 */
[----:B------:R-:W-:Y:S01]  /*4380*/  @!P4 R2UR UR9, R8 ;  /* 0x000000000809c2ca */ /* 0x000fe200000e0000 */
[----:B-1----:R-:W-:Y:S01]  /*4390*/  @!P4 IMAD.MOV.U32 R0, RZ, RZ, 0x2000 ;  /* 0x00002000ff00c424 */ /* 0x002fe200078e00ff */
[----:B------:R-:W-:Y:S01]  /*43a0*/  UMOV UR10, 0x0 ;  /* 0x00000000000a7882 */ /* 0x000fe20000000000 */
[----:B------:R-:W-:Y:S01]  /*43b0*/  UMOV UR11, 0x10000000 ;  /* 0x10000000000b7882 */ /* 0x000fe20000000000 */
[----:B------:R-:W-:Y:S01]  /*43c0*/  @!UP1 UIADD3 UR32, UPT, UPT, UR7, 0x200, URZ ;  /* 0x0000020007209890 */ /* 0x000fe2000fffe0ff */
[----:B------:R-:W-:Y:S06]  /*43d0*/  VOTEU.ALL UP1, P4 ;  /* 0x0000000000ff7886 */ /* 0x000fec0002020000 */
[----:B------:R-:W-:Y:S01]  /*43e0*/  IMAD.U32 R9, RZ, RZ, UR8 ;  /* 0x00000008ff097e24 */ /* 0x000fe2000f8e00ff */
[----:B------:R-:W-:Y:S01]  /*43f0*/  UPRMT UR8, UR37, 0x654, UR33 ;  /* 0x0000065425087896 */ /* 0x000fe20008000021 */
[----:B------:R-:W-:Y:S03]  /*4400*/  IMAD.U32 R8, RZ, RZ, UR9 ;  /* 0x00000009ff087e24 */ /* 0x000fe6000f8e00ff */
[----:B------:R-:W-:Y:S02]  /*4410*/  @!P4 R2UR UR15, R9 ;  /* 0x00000000090fc2ca */ /* 0x000fe400000e0000 */
[----:B------:R-:W-:Y:S02]  /*4420*/  @!P4 R2UR UR14, R8 ;  /* 0x00000000080ec2ca */ /* 0x000fe400000e0000 */
[----:B------:R-:W-:Y:S05]  /*4430*/  @!P4 IADD3 R8, P0, PT, R32, 0x580, RZ ;  /* 0x000005802008c810 */ /* 0x000fea0007f1e0ff */
[----:B------:R-:W-:Y:S06]  /*4440*/  @!P4 IMAD.X R2, RZ, RZ, R33, P0 ;  /* 0x000000ffff02c224 */ /* 0x000fec00000e0621 */
[----:B------:R1:W-:Y:S01]  /*4450*/  @!UP1 UTMALDG.3D [UR32], [UR14], desc[UR10] ;  /* 0x00000a200e0095b4 */ /* 0x0003e20008011000 */
[----:B------:R1:W-:Y:S01]  /*4460*/  @!P4 SYNCS.ARRIVE.TRANS64.RED.A0TR RZ, [UR7+0x20], R0 ;  /* 0x00002000ffffc9a7 */ /* 0x0003e20008300407 */
[----:B------:R-:W-:Y:S01]  /*4470*/  SYNCS.ARRIVE.TRANS64.RED.A1T0 RZ, [UR8], RZ ;  /* 0x000000ffffff79a7 */ /* 0x000fe20008100408 */
[----:B------:R-:W2:Y:S02]  /*4480*/  SYNCS.PHASECHK.TRANS64.TRYWAIT P2, [UR7+0x48], R14 ;  /* 0x0000480eff0075a7 */ /* 0x000ea40008041107 */
[----:B-12---:R-:W-:Y:S05]  /*4490*/  @!P2 BRA `(.L_x_73) ;  /* 0x0000003c0020a947 */ /* 0x006fea0003800000 */
.L_x_157:
[----:B------:R-:W-:Y:S01]  /*44a0*/  @!P4 R2UR UR8, R2 ;  /* 0x000000000208c2ca */ /* 0x000fe200000e0000 */
[----:B------:R-:W-:Y:S01]  /*44b0*/  VOTEU.ALL UP1, P4 ;  /* 0x0000000000ff7886 */ /* 0x000fe20002020000 */
[----:B------:R-:W-:Y:S01]  /*44c0*/  @!P4 R2UR UR9, R8 ;  /* 0x000000000809c2ca */ /* 0x000fe200000e0000 */
[----:B-1----:R-:W-:Y:S01]  /*44d0*/  @!P4 IMAD.MOV.U32 R0, RZ, RZ, 0x2000 ;  /* 0x00002000ff00c424 */ /* 0x002fe200078e00ff */
[----:B------:R-:W-:Y:S01]  /*44e0*/  UMOV UR10, 0x0 ;  /* 0x00000000000a7882 */ /* 0x000fe20000000000 */
[----:B------:R-:W-:Y:S01]  /*44f0*/  UMOV UR11, 0x10000000 ;  /* 0x10000000000b7882 */ /* 0x000fe20000000000 */
[----:B------:R-:W-:Y:S02]  /*4500*/  @!UP1 UIADD3 UR26, UPT, UPT, UR34, 0x10, URZ ;  /* 0x00000010221a9890 */ /* 0x000fe4000fffe0ff */
[----:B------:R-:W-:Y:S01]  /*4510*/  @!UP1 UIADD3 UR24, UPT, UPT, UR7, 0x2200, URZ ;  /* 0x0000220007189890 */ /* 0x000fe2000fffe0ff */
[----:B------:R-:W-:Y:S01]  /*4520*/  VOTEU.ALL UP1, P4 ;  /* 0x0000000000ff7886 */ /* 0x000fe20002020000 */
[----:B------:R-:W-:Y:S01]  /*4530*/  UMOV UR27, UR35 ;  /* 0x00000023001b7c82 */ /* 0x000fe20008000000 */
[----:B------:R-:W-:Y:S02]  /*4540*/  UMOV UR28, UR36 ;  /* 0x00000024001c7c82 */ /* 0x000fe40008000000 */
        /* <DEDUP_REMOVED lines=12> */
.L_x_159:
[----:B------:R-:W2:Y:S01]  /*4610*/  LDC.64 R12, c[0x0][0xb18] ;  /* 0x0002c600ff0c7b82 */ /* 0x000ea20000000a00 */
[----:B------:R-:W-:Y:S01]  /*4620*/  @!P4 R2UR UR8, R2 ;  /* 0x000000000208c2ca */ /* 0x000fe200000e0000 */
[----:B------:R-:W-:Y:S01]  /*4630*/  VOTEU.ALL UP1, P4 ;  /* 0x0000000000ff7886 */ /* 0x000fe20002020000 */
[----:B------:R-:W-:Y:S01]  /*4640*/  @!P4 R2UR UR9, R8 ;  /* 0x000000000809c2ca */ /* 0x000fe200000e0000 */
[----:B-1----:R-:W-:Y:S01]  /*4650*/  @!P4 IMAD.MOV.U32 R0, RZ, RZ, 0x2000 ;  /* 0x00002000ff00c424 */ /* 0x002fe200078e00ff */
[----:B------:R-:W-:Y:S03]  /*4660*/  UMOV UR10, 0x0 ;  /* 0x00000000000a7882 */ /* 0x000fe60000000000 */
[----:B------:R-:W1:Y:S01]  /*4670*/  @!P1 LDC R2, c[0x0][0xb0c] ;  /* 0x0002c300ff029b82 */ /* 0x000e620000000800 */
[----:B------:R-:W-:Y:S01]  /*4680*/  @!UP1 UIADD3 UR18, UPT, UPT, UR34, 0x20, URZ ;  /* 0x0000002022129890 */ /* 0x000fe2000fffe0ff */
[----:B------:R-:W-:Y:S01]  /*4690*/  @P3 SHF.R.U32.HI R27, RZ, 0x10, R21 ;  /* 0x00000010ff1b3819 */ /* 0x000fe20000011615 */
[----:B------:R-:W-:Y:S01]  /*46a0*/  @!UP1 UIADD3 UR16, UPT, UPT, UR7, 0x4200, URZ ;  /* 0x0000420007109890 */ /* 0x000fe2000fffe0ff */
[----:B------:R-:W-:Y:S01]  /*46b0*/  VIADD R29, R29, 0x1 ;  /* 0x000000011d1d7836 */ /* 0x000fe20000000000 */
[----:B------:R-:W-:Y:S01]  /*46c0*/  VOTEU.ALL UP1, P4 ;  /* 0x0000000000ff7886 */ /* 0x000fe20002020000 */
[----:B------:R-:W-:Y:S01]  /*46d0*/  UMOV UR11, 0x10000000 ;  /* 0x10000000000b7882 */ /* 0x000fe20000000000 */
[----:B------:R-:W-:Y:S01]  /*46e0*/  UMOV UR19, UR35 ;  /* 0x0000002300137c82 */ /* 0x000fe20008000000 */
[----:B------:R-:W-:Y:S01]  /*46f0*/  IMAD.U32 R9, RZ, RZ, UR8 ;  /* 0x00000008ff097e24 */ /* 0x000fe2000f8e00ff */
[----:B------:R-:W-:Y:S01]  /*4700*/  UMOV UR20, UR36 ;  /* 0x0000002400147c82 */ /* 0x000fe20008000000 */
[----:B------:R-:W-:Y:S01]  /*4710*/  IMAD.U32 R8, RZ, RZ, UR9 ;  /* 0x00000009ff087e24 */ /* 0x000fe2000f8e00ff */
[----:B------:R-:W-:Y:S02]  /*4720*/  UPRMT UR8, UR37, 0x654, UR17 ;  /* 0x0000065425087896 */ /* 0x000fe40008000011 */
[----:B------:R-:W-:Y:S02]  /*4730*/  @!P4 R2UR UR15, R9 ;  /* 0x00000000090fc2ca */ /* 0x000fe400000e0000 */
[----:B------:R-:W-:Y:S02]  /*4740*/  @!P4 R2UR UR14, R8 ;  /* 0x00000000080ec2ca */ /* 0x000fe400000e0000 */
[----:B------:R-:W3:Y:S11]  /*4750*/  LDC.64 R8, c[0x0][0xb10] ;  /* 0x0002c400ff087b82 */ /* 0x000ef60000000a00 */
[----:B------:R1:W-:Y:S01]  /*4760*/  @!UP1 UTMALDG.3D [UR16], [UR14], desc[UR10] ;  /* 0x00000a100e0095b4 */ /* 0x0003e20008011000 */
[----:B------:R5:W-:Y:S01]  /*4770*/  @!P4 SYNCS.ARRIVE.TRANS64.RED.A0TR RZ, [UR7+0x30], R0 ;  /* 0x00003000ffffc9a7 */ /* 0x000be20008300407 */
[C---:B---3--:R-:W-:Y:S01]  /*4780*/  @!P1 IMAD.HI.U32 R8, R11.reuse, R8, RZ ;  /* 0x000000080b089227 */ /* 0x048fe200078e00ff */
[----:B--2---:R-:W-:Y:S02]  /*4790*/  @!P1 ISETP.NE.AND P0, PT, R12, 0x1, PT ;  /* 0x000000010c00980c */ /* 0x004fe40003f05270 */
[----:B-1----:R-:W-:Y:S01]  /*47a0*/  @!P1 ISETP.NE.AND P2, PT, R2, 0x1, PT ;  /* 0x000000010200980c */ /* 0x002fe20003f45270 */
[----:B------:R-:W-:Y:S01]  /*47b0*/  SYNCS.ARRIVE.TRANS64.RED.A1T0 RZ, [UR8], RZ ;  /* 0x000000ffffff79a7 */ /* 0x000fe20008100408 */
[C---:B------:R-:W-:Y:S01]  /*47c0*/  @!P1 IMAD.HI.U32 R13, R10.reuse, R13, RZ ;  /* 0x0000000d0a0d9227 */ /* 0x040fe200078e00ff */
[----:B------:R-:W-:Y:S04]  /*47d0*/  @!P1 SHF.R.U32.HI R8, RZ, R9, R8 ;  /* 0x00000009ff089219 */ /* 0x000fe80000011608 */
[----:B------:R-:W-:Y:S01]  /*47e0*/  @!P1 SEL R8, R11, R8, !P2 ;  /* 0x000000080b089207 */ /* 0x000fe20005000000 */
[----:B------:R-:W1:Y:S01]  /*47f0*/  SYNCS.PHASECHK.TRANS64.TRYWAIT P5, [UR7+0x58], R14 ;  /* 0x0000580eff0075a7 */ /* 0x000e6200080a1107 */
[----:B-----5:R-:W2:Y:S02]  /*4800*/  @!P1 LDC R0, c[0x0][0xb20] ;  /* 0x0002c800ff009b82 */ /* 0x020ea40000000800 */
[----:B--2---:R-:W-:Y:S04]  /*4810*/  @!P1 SHF.R.U32.HI R0, RZ, R0, R13 ;  /* 0x00000000ff009219 */ /* 0x004fe8000001160d */
[----:B------:R-:W-:Y:S05]  /*4820*/  @!P1 SEL R9, R10, R0, !P0 ;  /* 0x000000000a099207 */ /* 0x000fea0004000000 */
[----:B------:R-:W-:Y:S02]  /*4830*/  @!P1 IMAD.IADD R0, R9, 0x1, -R8 ;  /* 0x0000000109009824 */ /* 0x000fe400078e0a08 */
[----:B------:R-:W-:Y:S02]  /*4840*/  @!P1 IMAD.IADD R8, R8, 0x1, -R9 ;  /* 0x0000000108089824 */ /* 0x000fe400078e0a09 */
[----:B------:R-:W-:Y:S02]  /*4850*/  @!P1 IMAD R11, R0, R2, R11 ;  /* 0x00000002000b9224 */ /* 0x000fe400078e020b */
[----:B------:R-:W-:Y:S01]  /*4860*/  @!P1 IMAD R10, R8, R12, R10 ;  /* 0x0000000c080a9224 */ /* 0x000fe200078e020a */
[----:B-1----:R-:W-:Y:S06]  /*4870*/  @!P5 BRA `(.L_x_75) ;  /* 0x000000380058d947 */ /* 0x002fec0003800000 */
.L_x_161:
[----:B------:R-:W-:Y:S01]  /*4880*/  @!P4 IADD3 R2, P0, PT, R32, 0x580, RZ ;  /* 0x000005802002c810 */ /* 0x000fe20007f1e0ff */
[----:B------:R-:W-:Y:S01]  /*4890*/  VOTEU.ALL UP1, P4 ;  /* 0x0000000000ff7886 */ /* 0x000fe20002020000 */
[----:B------:R-:W-:Y:S01]  /*48a0*/  UMOV UR18, 0x0 ;  /* 0x0000000000127882 */ /* 0x000fe20000000000 */
[----:B------:R-:W-:Y:S01]  /*48b0*/  UMOV UR19, 0x10000000 ;  /* 0x1000000000137882 */ /* 0x000fe20000000000 */
[----:B------:R-:W-:Y:S01]  /*48c0*/  @!P4 R2UR UR9, R2 ;  /* 0x000000000209c2ca */ /* 0x000fe200000e0000 */
[----:B-1----:R-:W-:Y:S01]  /*48d0*/  @!P4 IMAD.X R0, RZ, RZ, R33, P0 ;  /* 0x000000ffff00c224 */ /* 0x002fe200000e0621 */
[----:B------:R-:W-:Y:S01]  /*48e0*/  @!UP1 UIADD3 UR10, UPT, UPT, UR34, 0x30, URZ ;  /* 0x00000030220a9890 */ /* 0x000fe2000fffe0ff */
[----:B------:R-:W-:Y:S01]  /*48f0*/  ISETP.NE.AND P0, PT, R29, 0x2, PT ;  /* 0x000000021d00780c */ /* 0x000fe20003f05270 */
[----:B------:R-:W-:Y:S01]  /*4900*/  UMOV UR11, UR35 ;  /* 0x00000023000b7c82 */ /* 0x000fe20008000000 */
[----:B------:R-:W-:Y:S01]  /*4910*/  UMOV UR12, UR36 ;  /* 0x00000024000c7c82 */ /* 0x000fe20008000000 */
[----:B------:R-:W-:Y:S01]  /*4920*/  @!P4 R2UR UR8, R0 ;  /* 0x000000000008c2ca */ /* 0x000fe200000e0000 */
[----:B------:R-:W-:Y:S01]  /*4930*/  IMAD.IADD R14, R10, 0x1, R62 ;  /* 0x000000010a0e7824 */ /* 0x000fe200078e023e */
[----:B------:R-:W-:Y:S01]  /*4940*/  @P3 R2UR UR36, R27 ;  /* 0x000000001b2432ca */ /* 0x000fe200000e0000 */
[----:B------:R-:W-:Y:S01]  /*4950*/  IMAD.IADD R15, R11, 0x1, R63 ;  /* 0x000000010b0f7824 */ /* 0x000fe200078e023f */
[----:B------:R-:W-:Y:S02]  /*4960*/  SEL R0, RZ, 0x1, P0 ;  /* 0x00000001ff007807 */ /* 0x000fe40000000000 */
[----:B------:R-:W-:Y:S01]  /*4970*/  LOP3.LUT R30, R30, 0x1, RZ, 0x3c, !PT ;  /* 0x000000011e1e7812 */ /* 0x000fe200078e3cff */
[----:B------:R-:W-:Y:S01]  /*4980*/  IMAD.U32 R8, RZ, RZ, UR9 ;  /* 0x00000009ff087e24 */ /* 0x000fe2000f8e00ff */
[----:B------:R-:W-:Y:S01]  /*4990*/  @!UP1 UIADD3 UR9, UPT, UPT, UR7, 0x38, URZ ;  /* 0x0000003807099890 */ /* 0x000fe2000fffe0ff */
[----:B------:R-:W-:Y:S02]  /*49a0*/  LOP3.LUT R28, R28, R0, RZ, 0x3c, !PT ;  /* 0x000000001c1c7212 */ /* 0x000fe400078e3cff */
[----:B------:R-:W-:Y:S02]  /*49b0*/  SEL R29, R29, RZ, P0 ;  /* 0x000000ff1d1d7207 */ /* 0x000fe40000000000 */
[----:B------:R-:W-:Y:S01]  /*49c0*/  IMAD.U32 R9, RZ, RZ, UR8 ;  /* 0x00000008ff097e24 */ /* 0x000fe2000f8e00ff */
[----:B------:R-:W-:Y:S01]  /*49d0*/  @!P4 R2UR UR14, R8 ;  /* 0x00000000080ec2ca */ /* 0x000fe200000e0000 */
[----:B------:R-:W-:Y:S01]  /*49e0*/  @!UP1 UIADD3 UR8, UPT, UPT, UR7, 0x6200, URZ ;  /* 0x0000620007089890 */ /* 0x000fe2000fffe0ff */
[----:B------:R-:W-:Y:S02]  /*49f0*/  VOTEU.ALL UP1, P4 ;  /* 0x0000000000ff7886 */ /* 0x000fe40002020000 */
[----:B------:R-:W-:Y:S11]  /*4a00*/  @!P4 R2UR UR15, R9 ;  /* 0x00000000090fc2ca */ /* 0x000ff600000e0000 */
[----:B------:R-:W-:Y:S02]  /*4a10*/  @!UPT UIADD3 URZ, UPT, UPT, URZ, URZ, URZ ;  /* 0x000000fffffff290 */ /* 0x000fe4000fffe0ff */
[----:B------:R2:W-:Y:S01]  /*4a20*/  @!UP1 UTMALDG.3D [UR8], [UR14], desc[UR18] ;  /* 0x000012080e0095b4 */ /* 0x0005e20008011000 */
[----:B------:R2:W-:Y:S01]  /*4a30*/  @!P4 SYNCS.ARRIVE.TRANS64.RED.A0TR RZ, [UR7+0x38], R25 ;  /* 0x00003819ffffc9a7 */ /* 0x0005e20008300407 */
[----:B------:R-:W-:Y:S01]  /*4a40*/  UPLOP3.LUT UP1, UPT, UPT, UPT, UPT, 0x80, 0x8 ;  /* 0x000000000008789c */ /* 0x000fe20003f2f070 */
[----:B------:R-:W-:Y:S01]  /*4a50*/  SYNCS.ARRIVE.TRANS64.RED.A1T0 RZ, [UR13], RZ ;  /* 0x000000ffffff79a7 */ /* 0x000fe2000810040d */
[----:B------:R-:W-:Y:S09]  /*4a60*/  @P3 BRA `(.L_x_76) ;  /* 0xfffffff000a03947 */ /* 0x000ff2000383ffff */
[----:B------:R-:W-:-:S04]  /*4a70*/  SHF.L.U32 R2, R30, 0x1f, RZ ;  /* 0x0000001f1e027819 */ /* 0x000fc800000006ff */
[----:B------:R-:W1:Y:S02]  /*4a80*/  SYNCS.PHASECHK.TRANS64.TRYWAIT P0, [UR7+0x40], R2 ;  /* 0x00004002ff0075a7 */ /* 0x000e640008001107 */
[----:B-1----:R-:W-:Y:S05]  /*4a90*/  @!P0 BRA `(.L_x_77) ;  /* 0x0000003400e88947 */ /* 0x002fea0003800000 */
.L_x_163:
[----:B------:R-:W3:Y:S02]  /*4aa0*/  SYNCS.PHASECHK.TRANS64.TRYWAIT P0, [UR7+0x48], R2 ;  /* 0x00004802ff0075a7 */ /* 0x000ee40008001107 */
[----:B---3--:R-:W-:Y:S05]  /*4ab0*/  @!P0 BRA `(.L_x_78) ;  /* 0x0000003400f88947 */ /* 0x008fea0003800000 */
.L_x_165:
[----:B------:R-:W3:Y:S02]  /*4ac0*/  SYNCS.PHASECHK.TRANS64.TRYWAIT P0, [UR7+0x50], R2 ;  /* 0x00005002ff0075a7 */ /* 0x000ee40008001107 */
[----:B---3--:R-:W-:Y:S05]  /*4ad0*/  @!P0 BRA `(.L_x_79) ;  /* 0x0000003800088947 */ /* 0x008fea0003800000 */
.L_x_167:
[----:B-1----:R-:W-:-:S07]  /*4ae0*/  MOV R0, UR7 ;  /* 0x0000000700007c02 */ /* 0x002fce0008000f00 */
.L_x_80:
[----:B-1----:R-:W-:-:S04]  /*4af0*/  SHF.L.U32 R2, R30, 0x1f, RZ ;  /* 0x0000001f1e027819 */ /* 0x002fc800000006ff */
[----:B------:R1:W3:Y:S03]  /*4b00*/  SYNCS.PHASECHK.TRANS64.TRYWAIT P0, [R0+URZ+0x58], R2 ;  /* 0x00005802000075a7 */ /* 0x0002e600080011ff */
[----:B---3--:R-:W-:Y:S05]  /*4b10*/  @!P0 NANOSLEEP.SYNCS 0x989680 ;  /* 0x009896800000895d */ /* 0x008fea0003900000 */
[----:B------:R-:W3:Y:S02]  /*4b20*/  @!P0 SYNCS.PHASECHK.TRANS64 P0, [R0+URZ+0x58], R2 ;  /* 0x00005802000085a7 */ /* 0x000ee400080010ff */
[----:B--23--:R-:W-:Y:S05]  /*4b30*/  @P0 EXIT ;  /* 0x000000000000094d */ /* 0x00cfea0003800000 */
[----:B------:R-:W-:Y:S05]  /*4b40*/  BRA `(.L_x_80) ;  /* 0xfffffffc00e87947 */ /* 0x000fea000383ffff */
.L_x_65:
[----:B------:R-:W-:-:S06]  /*4b50*/  UISETP.GE.AND UP1, UPT, UR8, 0x4, UPT ;  /* 0x000000040800788c */ /* 0x000fcc000bf26270 */
[----:B------:R-:W-:-:S13]  /*4b60*/  PLOP3.LUT P0, PT, PT, PT, UP1, 0x80, 0x8 ;  /* 0x000000000008781c */ /* 0x000fda0003f0f018 */
[----:B------:R-:W-:Y:S05]  /*4b70*/  @!P0 EXIT ;  /* 0x000000000000894d */ /* 0x000fea0003800000 */
[----:B------:R-:W-:Y:S01]  /*4b80*/  BAR.SYNC.DEFER_BLOCKING 0x6, 0xa0 ;  /* 0x0182800000007b1d */ /* 0x000fe20000010000 */
[C---:B------:R-:W-:Y:S01]  /*4b90*/  IMAD.SHL.U32 R2, R77.reuse, 0x10, RZ ;  /* 0x000000104d027824 */ /* 0x040fe200078e00ff */
[C---:B------:R-:W-:Y:S01]  /*4ba0*/  SHF.L.U32 R32, R77.reuse, 0x10, RZ ;  /* 0x000000104d207819 */ /* 0x040fe200000006ff */
[C---:B------:R-:W-:Y:S01]  /*4bb0*/  IMAD.SHL.U32 R76, R77.reuse, 0x2, RZ ;  /* 0x000000024d4c7824 */ /* 0x040fe200078e00ff */
[C---:B------:R-:W-:Y:S01]  /*4bc0*/  LOP3.LUT R78, R77.reuse, 0x60, RZ, 0xc0, !PT ;  /* 0x000000604d4e7812 */ /* 0x040fe200078ec0ff */
[----:B------:R-:W-:Y:S01]  /*4bd0*/  HFMA2 R73, -RZ, RZ, 0, 5.9604644775390625e-08 ;  /* 0x00000001ff497431 */ /* 0x000fe200000001ff */
[----:B------:R-:W-:Y:S02]  /*4be0*/  UMOV UR48, 0x400 ;  /* 0x0000040000307882 */ /* 0x000fe40000000000 */
[----:B------:R-:W1:Y:S01]  /*4bf0*/  LDC R67, c[0x0][0x370] ;  /* 0x0000dc00ff437b82 */ /* 0x000e620000000800 */
[----:B------:R-:W-:Y:S01]  /*4c00*/  ULEA UR48, UR37, UR48, 0x18 ;  /* 0x0000003025307291 */ /* 0x000fe2000f8ec0ff */
[----:B------:R-:W-:Y:S01]  /*4c10*/  LOP3.LUT R3, R2, 0x60, RZ, 0xc0, !PT ;  /* 0x0000006002037812 */ /* 0x000fe200078ec0ff */
[----:B------:R-:W-:Y:S01]  /*4c20*/  HFMA2 R71, -RZ, RZ, 0, 0 ;  /* 0x00000000ff477431 */ /* 0x000fe200000001ff */
[----:B------:R-:W-:Y:S01]  /*4c30*/  LOP3.LUT R75, R77, 0x2, RZ, 0xc0, !PT ;  /* 0x000000024d4b7812 */ /* 0x000fe200078ec0ff */
[----:B------:R-:W-:Y:S01]  /*4c40*/  UIADD3 UR4, UPT, UPT, UR48, 0x200, URZ ;  /* 0x0000020030047890 */ /* 0x000fe2000fffe0ff */
[----:B------:R-:W-:Y:S01]  /*4c50*/  LOP3.LUT R76, R3, 0xc, R76, 0xf8, !PT ;  /* 0x0000000c034c7812 */ /* 0x000fe200078ef84c */
[----:B------:R-:W-:Y:S01]  /*4c60*/  IMAD.MOV.U32 R31, RZ, RZ, RZ ;  /* 0x000000ffff1f7224 */ /* 0x000fe200078e00ff */
[----:B------:R-:W2:Y:S01]  /*4c70*/  LDC R28, c[0x0][0xb0c] ;  /* 0x0002c300ff1c7b82 */ /* 0x000ea20000000800 */
[----:B------:R-:W-:Y:S01]  /*4c80*/  LOP3.LUT R32, R32, 0x600000, RZ, 0xc0, !PT ;  /* 0x0060000020207812 */ /* 0x000fe200078ec0ff */
[----:B------:R-:W-:Y:S01]  /*4c90*/  IMAD.MOV.U32 R81, RZ, RZ, RZ ;  /* 0x000000ffff517224 */ /* 0x000fe200078e00ff */
[----:B------:R-:W-:Y:S01]  /*4ca0*/  LOP3.LUT R76, R76, 0x790, R2, 0xf8, !PT ;  /* 0x000007904c4c7812 */ /* 0x000fe200078ef802 */
[----:B------:R-:W-:Y:S01]  /*4cb0*/  IMAD.U32 R69, RZ, RZ, UR4 ;  /* 0x00000004ff457e24 */ /* 0x000fe2000f8e00ff */
[----:B------:R-:W-:Y:S01]  /*4cc0*/  LOP3.LUT R77, R77, 0x4, RZ, 0xc0, !PT ;  /* 0x000000044d4d7812 */ /* 0x000fe200078ec0ff */
[----:B------:R-:W4:Y:S01]  /*4cd0*/  LDCU.64 UR52, c[0x0][0x348] ;  /* 0x00006900ff3477ac */ /* 0x000f220008000a00 */
[----:B------:R-:W-:Y:S01]  /*4ce0*/  MOV R72, RZ ;  /* 0x000000ff00487202 */ /* 0x000fe20000000f00 */
[----:B------:R-:W1:Y:S01]  /*4cf0*/  LDC R65, c[0x0][0xb20] ;  /* 0x0002c800ff417b82 */ /* 0x000e620000000800 */
[----:B------:R-:W3:Y:S01]  /*4d00*/  LDS R0, [UR48+0x120] ;  /* 0x00012030ff007984 */ /* 0x000ee20008000800 */
[----:B------:R-:W-:Y:S01]  /*4d10*/  IMAD R76, R76, 0x4, R69 ;  /* 0x000000044c4c7824 */ /* 0x000fe200078e0245 */
[----:B------:R-:W1:Y:S03]  /*4d20*/  LDCU.64 UR38, c[0x0][0x888] ;  /* 0x00011100ff2677ac */ /* 0x000e660008000a00 */
[--C-:B------:R-:W-:Y:S01]  /*4d30*/  IMAD R75, R75, -0x10, R76.reuse ;  /* 0xfffffff04b4b7824 */ /* 0x100fe200078e024c */
[----:B------:R-:W1:Y:S01]  /*4d40*/  LDCU.64 UR44, c[0x0][0x890] ;  /* 0x00011200ff2c77ac */ /* 0x000e620008000a00 */
[----:B------:R-:W1:Y:S01]  /*4d50*/  LDC R27, c[0x0][0xb30] ;  /* 0x0002cc00ff1b7b82 */ /* 0x000e620000000800 */
[----:B------:R-:W-:Y:S01]  /*4d60*/  IMAD R74, R77, -0x10, R76 ;  /* 0xfffffff04d4a7824 */ /* 0x000fe200078e024c */
[----:B------:R-:W-:Y:S01]  /*4d70*/  UMOV UR49, URZ ;  /* 0x000000ff00317c82 */ /* 0x000fe20008000000 */
[----:B------:R-:W-:-:S05]  /*4d80*/  UMOV UR51, URZ ;  /* 0x000000ff00337c82 */ /* 0x000fca0008000000 */
[----:B------:R-:W1:Y:S08]  /*4d90*/  LDC.64 R60, c[0x0][0xb10] ;  /* 0x0002c400ff3c7b82 */ /* 0x000e700000000a00 */
[----:B------:R-:W1:Y:S08]  /*4da0*/  LDC.64 R24, c[0x0][0xb18] ;  /* 0x0002c600ff187b82 */ /* 0x000e700000000a00 */
[----:B------:R-:W1:Y:S08]  /*4db0*/  LDC.64 R22, c[0x0][0xb28] ;  /* 0x0002ca00ff167b82 */ /* 0x000e700000000a00 */
[----:B------:R-:W1:Y:S01]  /*4dc0*/  LDC.64 R58, c[0x0][0x8b0] ;  /* 0x00022c00ff3a7b82 */ /* 0x000e620000000a00 */
[----:B---3--:R-:W-:-:S07]  /*4dd0*/  IMAD.IADD R32, R0, 0x1, R32 ;  /* 0x0000000100207824 */ /* 0x008fce00078e0220 */
[----:B------:R-:W3:Y:S08]  /*4de0*/  LDC.64 R56, c[0x0][0x8a8] ;  /* 0x00022a00ff387b82 */ /* 0x000ef00000000a00 */
[----:B--2-4-:R-:W1:Y:S02]  /*4df0*/  LDC R66, c[0x0][0x374] ;  /* 0x0000dd00ff427b82 */ /* 0x014e640000000800 */
.L_x_124:
[----:B------:R-:W-:Y:S02]  /*4e00*/  LEA R0, R81, UR48, 0x3 ;  /* 0x0000003051007c11 */ /* 0x000fe4000f8e18ff */
[----:B------:R-:W-:Y:S02]  /*4e10*/  SHF.L.U32 R2, R71, 0x1f, RZ ;  /* 0x0000001f47027819 */ /* 0x000fe400000006ff */
[----:B------:R-:W-:Y:S02]  /*4e20*/  LEA R16, R81, UR48, 0x4 ;  /* 0x0000003051107c11 */ /* 0x000fe4000f8e20ff */
[----:B------:R-:W2:Y:S02]  /*4e30*/  SYNCS.PHASECHK.TRANS64.TRYWAIT P0, [R0+URZ+0x70], R2 ;  /* 0x00007002000075a7 */ /* 0x000ea400080011ff */
[----:B--23--:R-:W-:Y:S05]  /*4e40*/  @!P0 BRA `(.L_x_81) ;  /* 0x0000003400448947 */ /* 0x00cfea0003800000 */
.L_x_168:
[----:B------:R-:W4:Y:S01]  /*4e50*/  LDC.64 R10, c[0x0][0xb10] ;  /* 0x0002c400ff0a7b82 */ /* 0x000f220000000a00 */
[----:B------:R-:W3:Y:S01]  /*4e60*/  LDS.128 R16, [R16+0x100] ;  /* 0x0001000010107984 */ /* 0x000ee20000000c00 */
[----:B-1----:R-:W-:Y:S01]  /*4e70*/  ISETP.NE.AND P1, PT, R27, 0x1, PT ;  /* 0x000000011b00780c */ /* 0x002fe20003f25270 */
[----:B--2---:R-:W-:Y:S01]  /*4e80*/  VIADD R0, R0, 0x80 ;  /* 0x0000008000007836 */ /* 0x004fe20000000000 */
[----:B------:R-:W-:Y:S04]  /*4e90*/  ISETP.GE.AND P0, PT, R26, 0x1, PT ;  /* 0x000000011a00780c */ /* 0x000fe80003f06270 */
[----:B------:R-:W1:Y:S01]  /*4ea0*/  LDC.64 R8, c[0x0][0xb18] ;  /* 0x0002c600ff087b82 */ /* 0x000e620000000a00 */
[----:B------:R-:W-:Y:S01]  /*4eb0*/  PRMT R0, RZ, 0x654, R0 ;  /* 0x00000654ff007816 */ /* 0x000fe20000000000 */
[----:B------:R-:W-:Y:S01]  /*4ec0*/  @!PT LDS RZ, [RZ] ;  /* 0x00000000fffff984 */ /* 0x000fe20000000800 */
[----:B------:R-:W-:Y:S01]  /*4ed0*/  @!PT LDS RZ, [RZ] ;  /* 0x00000000fffff984 */ /* 0x000fe20000000800 */
[----:B------:R-:W-:Y:S01]  /*4ee0*/  @!PT LDS RZ, [RZ] ;  /* 0x00000000fffff984 */ /* 0x000fe20000000800 */
[----:B------:R-:W-:Y:S01]  /*4ef0*/  @!PT LDS RZ, [RZ] ;  /* 0x00000000fffff984 */ /* 0x000fe20000000800 */
[----:B------:R2:W-:Y:S06]  /*4f00*/  MEMBAR.ALL.CTA ;  /* 0x0000000000007992 */ /* 0x0005ec0000008000 */
[----:B--2---:R-:W2:Y:S01]  /*4f10*/  FENCE.VIEW.ASYNC.S ;  /* 0x00000000000073c6 */ /* 0x004ea20000000000 */
[----:B------:R-:W1:Y:S08]  /*4f20*/  @!P1 LDC R12, c[0x0][0xb20] ;  /* 0x0002c800ff0c9b82 */ /* 0x000e700000000800 */
[----:B------:R-:W1:Y:S01]  /*4f30*/  @!P1 LDC R7, c[0x0][0xb0c] ;  /* 0x0002c300ff079b82 */ /* 0x000e620000000800 */
[----:B--2---:R2:W-:Y:S01]  /*4f40*/  SYNCS.ARRIVE.TRANS64.RED.A1T0 RZ, [R0+URZ], RZ ;  /* 0x000000ff00ff79a7 */ /* 0x0045e200081004ff */
[----:B---3--:R-:W-:Y:S04]  /*4f50*/  LOP3.LUT P4, RZ, R18, 0x1, RZ, 0xc0, !PT ;  /* 0x0000000112ff7812 */ /* 0x008fe8000788c0ff */
[----:B------:R-:W-:Y:S09]  /*4f60*/  P2R R79, PR, RZ, 0x10 ;  /* 0x00000010ff4f7803 */ /* 0x000ff20000000000 */
[----:B------:R-:W-:Y:S02]  /*4f70*/  @P4 MOV R30, R16 ;  /* 0x00000010001e4202 */ /* 0x000fe40000000f00 */
[----:B------:R-:W-:Y:S01]  /*4f80*/  @P4 LOP3.LUT R29, R17, 0xffff, RZ, 0xc0, !PT ;  /* 0x0000ffff111d4812 */ /* 0x000fe200078ec0ff */
[----:B--2-4-:R-:W-:Y:S06]  /*4f90*/  @!P0 BRA `(.L_x_82) ;  /* 0x0000000000a48947 */ /* 0x014fec0003800000 */
[----:B------:R-:W-:Y:S01]  /*4fa0*/  IMAD.HI.U32 R0, R66, R25, RZ ;  /* 0x0000001942007227 */ /* 0x000fe200078e00ff */
[----:B------:R-:W-:Y:S02]  /*4fb0*/  ISETP.NE.AND P0, PT, R24, 0x1, PT ;  /* 0x000000011800780c */ /* 0x000fe40003f05270 */
[----:B------:R-:W-:Y:S01]  /*4fc0*/  ISETP.NE.AND P2, PT, R26, 0x1, PT ;  /* 0x000000011a00780c */ /* 0x000fe20003f45270 */
[----:B------:R-:W-:Y:S01]  /*4fd0*/  IMAD.HI.U32 R4, R67, R60, RZ ;  /* 0x0000003c43047227 */ /* 0x000fe200078e00ff */
[----:B------:R-:W-:Y:S02]  /*4fe0*/  SHF.R.U32.HI R0, RZ, R65, R0 ;  /* 0x00000041ff007219 */ /* 0x000fe40000011600 */
[----:B------:R-:W-:Y:S01]  /*4ff0*/  ISETP.NE.AND P3, PT, R28, 0x1, PT ;  /* 0x000000011c00780c */ /* 0x000fe20003f65270 */
[----:B------:R-:W-:Y:S01]  /*5000*/  IMAD.HI.U32 R6, R29, R25, RZ ;  /* 0x000000191d067227 */ /* 0x000fe200078e00ff */
[-C--:B------:R-:W-:Y:S02]  /*5010*/  SHF.R.U32.HI R4, RZ, R61.reuse, R4 ;  /* 0x0000003dff047219 */ /* 0x080fe40000011604 */
[----:B------:R-:W-:Y:S01]  /*5020*/  SEL R0, R66, R0, !P0 ;  /* 0x0000000042007207 */ /* 0x000fe20004000000 */
[----:B------:R-:W-:Y:S01]  /*5030*/  IMAD.HI.U32 R5, R30, R60, RZ ;  /* 0x0000003c1e057227 */ /* 0x000fe200078e00ff */
[----:B------:R-:W-:Y:S03]  /*5040*/  SEL R4, R67, R4, !P3 ;  /* 0x0000000443047207 */ /* 0x000fe60005800000 */
[-C--:B------:R-:W-:Y:S01]  /*5050*/  IMAD.HI.U32 R3, R0, R22.reuse, RZ ;  /* 0x0000001600037227 */ /* 0x080fe200078e00ff */
[----:B------:R-:W-:Y:S03]  /*5060*/  SHF.R.U32.HI R5, RZ, R61, R5 ;  /* 0x0000003dff057219 */ /* 0x000fe60000011605 */
[----:B------:R-:W-:Y:S01]  /*5070*/  IMAD.HI.U32 R2, R4, R22, RZ ;  /* 0x0000001604027227 */ /* 0x000fe200078e00ff */
[----:B------:R-:W-:Y:S02]  /*5080*/  @P2 SHF.R.U32.HI R0, RZ, R23, R3 ;  /* 0x00000017ff002219 */ /* 0x000fe40000011603 */
[----:B------:R-:W-:Y:S02]  /*5090*/  SHF.R.U32.HI R3, RZ, R65, R6 ;  /* 0x00000041ff037219 */ /* 0x000fe40000011606 */
[----:B------:R-:W-:Y:S01]  /*50a0*/  @P2 SHF.R.U32.HI R4, RZ, R23, R2 ;  /* 0x00000017ff042219 */ /* 0x000fe20000011602 */
[----:B------:R-:W-:Y:S01]  /*50b0*/  IMAD R0, R26, R0, RZ ;  /* 0x000000001a007224 */ /* 0x000fe200078e02ff */
[----:B------:R-:W-:Y:S02]  /*50c0*/  SEL R3, R29, R3, !P0 ;  /* 0x000000031d037207 */ /* 0x000fe40004000000 */
[----:B------:R-:W-:Y:S01]  /*50d0*/  SEL R2, R30, R5, !P3 ;  /* 0x000000051e027207 */ /* 0x000fe20005800000 */
[----:B------:R-:W-:Y:S01]  /*50e0*/  IMAD R5, R26, R4, RZ ;  /* 0x000000041a057224 */ /* 0x000fe200078e02ff */
[C---:B------:R-:W-:Y:S01]  /*50f0*/  ISETP.GE.AND P0, PT, R3.reuse, R0, PT ;  /* 0x000000000300720c */ /* 0x040fe20003f06270 */
[C---:B------:R-:W-:Y:S03]  /*5100*/  IMAD.HI.U32 R0, R3.reuse, R22, RZ ;  /* 0x0000001603007227 */ /* 0x040fe600078e00ff */
[C---:B------:R-:W-:Y:S02]  /*5110*/  ISETP.GE.OR P0, PT, R2.reuse, R5, P0 ;  /* 0x000000050200720c */ /* 0x040fe40000706670 */
[----:B------:R-:W-:Y:S04]  /*5120*/  SHF.R.U32.HI R0, RZ, R23, R0 ;  /* 0x00000017ff007219 */ /* 0x000fe80000011600 */
[C---:B------:R-:W-:Y:S05]  /*5130*/  SEL R6, R3.reuse, R0, !P2 ;  /* 0x0000000003067207 */ /* 0x040fea0005000000 */
        /* <DEDUP_REMOVED lines=14> */
[----:B------:R-:W-:Y:S07]  /*5220*/  IMAD R29, R3, R24, R29 ;  /* 0x00000018031d7224 */ /* 0x000fee00078e021d */
.L_x_82:
[----:B-1----:R-:W-:Y:S01]  /*5230*/  @!P1 ISETP.NE.AND P0, PT, R8, 0x1, PT ;  /* 0x000000010800980c */ /* 0x002fe20003f05270 */
[----:B------:R-:W-:Y:S01]  /*5240*/  @!P1 IMAD.HI.U32 R2, R29, R9, RZ ;  /* 0x000000091d029227 */ /* 0x000fe200078e00ff */
[----:B------:R-:W-:Y:S01]  /*5250*/  R2UR UR42, R15 ;  /* 0x000000000f2a72ca */ /* 0x000fe200000e0000 */
[----:B------:R-:W-:Y:S01]  /*5260*/  BSSY.RECONVERGENT B6, `(.L_x_83) ;  /* 0x0000031000067945 */ /* 0x000fe20003800200 */
[----:B------:R-:W-:Y:S01]  /*5270*/  R2UR UR41, R14 ;  /* 0x000000000e2972ca */ /* 0x000fe200000e0000 */
[C---:B------:R-:W-:Y:S01]  /*5280*/  @!P1 IMAD.HI.U32 R0, R30.reuse, R10, RZ ;  /* 0x0000000a1e009227 */ /* 0x040fe200078e00ff */
[----:B------:R-:W-:Y:S02]  /*5290*/  @!P1 SHF.R.U32.HI R2, RZ, R12, R2 ;  /* 0x0000000cff029219 */ /* 0x000fe40000011602 */
[----:B------:R-:W-:Y:S01]  /*52a0*/  @!P1 ISETP.NE.AND P2, PT, R7, 0x1, PT ;  /* 0x000000010700980c */ /* 0x000fe20003f45270 */
[----:B------:R-:W-:Y:S01]  /*52b0*/  VIADD R81, R81, 0x1 ;  /* 0x0000000151517836 */ /* 0x000fe20000000000 */
[----:B------:R-:W-:Y:S02]  /*52c0*/  @!P1 SEL R2, R29, R2, !P0 ;  /* 0x000000021d029207 */ /* 0x000fe40004000000 */
[----:B------:R-:W-:Y:S02]  /*52d0*/  @!P1 SHF.R.U32.HI R0, RZ, R11, R0 ;  /* 0x0000000bff009219 */ /* 0x000fe40000011600 */
[----:B------:R-:W-:Y:S01]  /*52e0*/  LOP3.LUT P0, RZ, R69, 0x1b0, RZ, 0xc0, !PT ;  /* 0x000001b045ff7812 */ /* 0x000fe2000780c0ff */
[----:B------:R-:W-:Y:S01]  /*52f0*/  USHF.L.U32 UR42, UR42, 0x7, URZ ;  /* 0x000000072a2a7899 */ /* 0x000fe200080006ff */
[----:B------:R-:W-:Y:S01]  /*5300*/  @!P1 SEL R3, R30, R0, !P2 ;  /* 0x000000001e039207 */ /* 0x000fe20005000000 */
[----:B------:R-:W-:Y:S01]  /*5310*/  USHF.L.U32 UR41, UR41, 0x6, URZ ;  /* 0x0000000629297899 */ /* 0x000fe200080006ff */
[----:B------:R-:W-:Y:S03]  /*5320*/  @P4 SHF.R.U32.HI R70, RZ, 0x10, R17 ;  /* 0x00000010ff464819 */ /* 0x000fe60000011611 */
[----:B------:R-:W-:Y:S02]  /*5330*/  @!P1 IMAD.IADD R0, R2, 0x1, -R3 ;  /* 0x0000000102009824 */ /* 0x000fe400078e0a03 */
[----:B------:R-:W-:Y:S02]  /*5340*/  @!P1 IMAD.IADD R2, R3, 0x1, -R2 ;  /* 0x0000000103029824 */ /* 0x000fe400078e0a02 */
[----:B------:R-:W-:Y:S02]  /*5350*/  @!P1 IMAD R30, R0, R7, R30 ;  /* 0x00000007001e9224 */ /* 0x000fe400078e021e */
[----:B------:R-:W-:Y:S01]  /*5360*/  @!P1 IMAD R29, R2, R8, R29 ;  /* 0x00000008021d9224 */ /* 0x000fe200078e021d */
[----:B------:R-:W-:Y:S06]  /*5370*/  @!P0 BRA `(.L_x_84) ;  /* 0x00000000007c8947 */ /* 0x000fec0003800000 */
[----:B------:R-:W1:Y:S01]  /*5380*/  LDCU.64 UR8, c[0x4][0x80] ;  /* 0x01001000ff0877ac */ /* 0x000e620008000a00 */
[----:B------:R-:W-:Y:S01]  /*5390*/  MOV R2, 0x0 ;  /* 0x0000000000027802 */ /* 0x000fe20000000f00 */
[----:B------:R-:W-:Y:S02]  /*53a0*/  HFMA2 R12, -RZ, RZ, 0, 5.9604644775390625e-08 ;  /* 0x00000001ff0c7431 */ /* 0x000fe400000001ff */
[----:B------:R-:W-:Y:S01]  /*53b0*/  IMAD.MOV.U32 R8, RZ, RZ, 0x70 ;  /* 0x00000070ff087424 */ /* 0x000fe200078e00ff */
[----:B------:R2:W3:Y:S01]  /*53c0*/  LDC.64 R14, c[0x4][R2] ;  /* 0x01000000020e7b82 */ /* 0x0004e20000000a00 */
[----:B------:R-:W4:Y:S01]  /*53d0*/  LDCU.64 UR6, c[0x4][0x88] ;  /* 0x01001100ff0677ac */ /* 0x000f220008000a00 */
[----:B------:R-:W-:Y:S01]  /*53e0*/  IMAD.MOV.U32 R13, RZ, RZ, RZ ;  /* 0x000000ffff0d7224 */ /* 0x000fe200078e00ff */
[----:B------:R-:W2:Y:S01]  /*53f0*/  LDCU.64 UR4, c[0x4][0x8] ;  /* 0x01000100ff0477ac */ /* 0x000ea20008000a00 */
[----:B-1----:R-:W-:Y:S01]  /*5400*/  MOV R5, UR9 ;  /* 0x0000000900057c02 */ /* 0x002fe20008000f00 */
[----:B------:R-:W-:Y:S01]  /*5410*/  IMAD.U32 R4, RZ, RZ, UR8 ;  /* 0x00000008ff047e24 */ /* 0x000fe2000f8e00ff */
[----:B----4-:R-:W-:Y:S01]  /*5420*/  MOV R7, UR7 ;  /* 0x0000000700077c02 */ /* 0x010fe20008000f00 */
[----:B------:R-:W-:Y:S01]  /*5430*/  IMAD.U32 R6, RZ, RZ, UR6 ;  /* 0x00000006ff067e24 */ /* 0x000fe2000f8e00ff */
[----:B--2---:R-:W-:Y:S01]  /*5440*/  MOV R11, UR5 ;  /* 0x00000005000b7c02 */ /* 0x004fe20008000f00 */
[----:B------:R-:W-:Y:S02]  /*5450*/  IMAD.U32 R10, RZ, RZ, UR4 ;  /* 0x00000004ff0a7e24 */ /* 0x000fe4000f8e00ff */
[----:B------:R-:W-:Y:S07]  /*5460*/  LEPC R20, `(.L_x_85) ;  /* 0x000000001014794e */ /* 0x000fee0000000000 */
[----:B---3-5:R-:W-:Y:S05]  /*5470*/  CALL.ABS.NOINC R14 ;  /* 0x000000000e007343 */ /* 0x028fea0003c00000 */
.L_x_85:
[----:B------:R-:W1:Y:S01]  /*5480*/  LDCU.64 UR8, c[0x4][0x80] ;  /* 0x01001000ff0877ac */ /* 0x000e620008000a00 */
[----:B------:R-:W2:Y:S01]  /*5490*/  LDC.64 R2, c[0x4][R2] ;  /* 0x0100000002027b82 */ /* 0x000ea20000000a00 */
[----:B------:R-:W-:Y:S02]  /*54a0*/  HFMA2 R12, -RZ, RZ, 0, 5.9604644775390625e-08 ;  /* 0x00000001ff0c7431 */ /* 0x000fe400000001ff */
[----:B------:R-:W-:Y:S02]  /*54b0*/  IMAD.MOV.U32 R8, RZ, RZ, 0x70 ;  /* 0x00000070ff087424 */ /* 0x000fe400078e00ff */
[----:B------:R-:W-:Y:S01]  /*54c0*/  IMAD.MOV.U32 R13, RZ, RZ, RZ ;  /* 0x000000ffff0d7224 */ /* 0x000fe200078e00ff */
[----:B------:R-:W3:Y:S01]  /*54d0*/  LDCU.64 UR6, c[0x4][0x88] ;  /* 0x01001100ff0677ac */ /* 0x000ee20008000a00 */
[----:B------:R-:W4:Y:S01]  /*54e0*/  LDCU.64 UR4, c[0x4][0x8] ;  /* 0x01000100ff0477ac */ /* 0x000f220008000a00 */
[----:B-1----:R-:W-:Y:S02]  /*54f0*/  MOV R4, UR8 ;  /* 0x0000000800047c02 */ /* 0x002fe40008000f00 */
[----:B------:R-:W-:Y:S02]  /*5500*/  MOV R5, UR9 ;  /* 0x0000000900057c02 */ /* 0x000fe40008000f00 */
[----:B---3--:R-:W-:Y:S01]  /*5510*/  MOV R7, UR7 ;  /* 0x0000000700077c02 */ /* 0x008fe20008000f00 */
[----:B------:R-:W-:Y:S01]  /*5520*/  IMAD.U32 R6, RZ, RZ, UR6 ;  /* 0x00000006ff067e24 */ /* 0x000fe2000f8e00ff */
[----:B----4-:R-:W-:Y:S01]  /*5530*/  MOV R11, UR5 ;  /* 0x00000005000b7c02 */ /* 0x010fe20008000f00 */
[----:B------:R-:W-:Y:S02]  /*5540*/  IMAD.U32 R10, RZ, RZ, UR4 ;  /* 0x00000004ff0a7e24 */ /* 0x000fe4000f8e00ff */
[----:B------:R-:W-:Y:S07]  /*5550*/  LEPC R20, `(.L_x_84) ;  /* 0x000000001014794e */ /* 0x000fee0000000000 */
[----:B--2---:R-:W-:Y:S05]  /*5560*/  CALL.ABS.NOINC R2 ;  /* 0x0000000002007343 */ /* 0x004fea0003c00000 */
.L_x_84:
[----:B------:R-:W-:Y:S05]  /*5570*/  BSYNC.RECONVERGENT B6 ;  /* 0x0000000000067941 */ /* 0x000fea0003800200 */
.L_x_83:
[----:B------:R-:W-:Y:S01]  /*5580*/  ISETP.NE.U32.AND P4, PT, R58, RZ, PT ;  /* 0x000000ff3a00720c */ /* 0x000fe20003f85070 */
[----:B------:R-:W-:Y:S01]  /*5590*/  UISETP.NE.AND UP2, UPT, UR50, URZ, UPT ;  /* 0x000000ff3200728c */ /* 0x000fe2000bf45270 */
[----:B------:R-:W-:Y:S01]  /*55a0*/  ISETP.NE.U32.AND P2, PT, RZ, UR38, PT ;  /* 0x00000026ff007c0c */ /* 0x000fe2000bf45070 */
[----:B------:R-:W-:Y:S01]  /*55b0*/  UISETP.NE.U32.AND UP1, UPT, UR44, URZ, UPT ;  /* 0x000000ff2c00728c */ /* 0x000fe2000bf25070 */
[----:B------:R-:W-:Y:S01]  /*55c0*/  ISETP.NE.AND.EX P4, PT, R59, RZ, PT, P4 ;  /* 0x000000ff3b00720c */ /* 0x000fe20003f85340 */
[----:B------:R-:W-:Y:S01]  /*55d0*/  UPLOP3.LUT UP0, UPT, UPT, UPT, UPT, 0x40, 0x4 ;  /* 0x000000000004789c */ /* 0x000fe20003f0e870 */
[----:B------:R-:W-:Y:S01]  /*55e0*/  ISETP.NE.AND.EX P2, PT, RZ, UR39, PT, P2 ;  /* 0x00000027ff007c0c */ /* 0x000fe2000bf45320 */
[----:B------:R-:W-:Y:S01]  /*55f0*/  UISETP.NE.AND.EX UP1, UPT, UR45, URZ, UPT, UP1 ;  /* 0x000000ff2d00728c */ /* 0x000fe2000bf25310 */
[----:B------:R-:W-:Y:S04]  /*5600*/  PLOP3.LUT P1, PT, PT, PT, UP2, 0x80, 0x8 ;  /* 0x000000000008781c */ /* 0x000fe80003f2f028 */
[----:B------:R-:W-:Y:S06]  /*5610*/  @UP2 UPLOP3.LUT UP0, UPT, UPT, UPT, UP1, 0x80, 0x8 ;  /* 0x000000000008289c */ /* 0x000fec0003f0f010 */
[----:B------:R-:W-:Y:S01]  /*5620*/  PLOP3.LUT P0, PT, PT, PT, UP0, 0x80, 0x8 ;  /* 0x000000000008781c */ /* 0x000fe20003f0f008 */
[----:B------:R-:W-:Y:S01]  /*5630*/  @!UPT UIADD3 URZ, UPT, UPT, URZ, URZ, URZ ;  /* 0x000000fffffff290 */ /* 0x000fe2000fffe0ff */
[----:B------:R-:W-:Y:S11]  /*5640*/  BRA.U !UP1, `(.L_x_86) ;  /* 0x0000000109387547 */ /* 0x000ff6000b800000 */
[----:B------:R-:W-:Y:S01]  /*5650*/  UISETP.NE.U32.AND UP0, UPT, UR38, URZ, UPT ;  /* 0x000000ff2600728c */ /* 0x000fe2000bf05070 */
[----:B------:R-:W-:Y:S02]  /*5660*/  HFMA2 R0, -RZ, RZ, 0, 5.9604644775390625e-08 ;  /* 0x00000001ff007431 */ /* 0x000fe400000001ff */
[----:B------:R-:W-:Y:S01]  /*5670*/  IMAD.MOV.U32 R64, RZ, RZ, 0x1 ;  /* 0x00000001ff407424 */ /* 0x000fe200078e00ff */
[----:B------:R-:W-:Y:S06]  /*5680*/  UISETP.NE.AND.EX UP0, UPT, UR39, URZ, UPT, UP0 ;  /* 0x000000ff2700728c */ /* 0x000fec000bf05300 */
[----:B------:R-:W-:Y:S05]  /*5690*/  PLOP3.LUT P3, PT, PT, PT, UP0, 0x80, 0x8 ;  /* 0x000000000008781c */ /* 0x000fea0003f6f008 */
[----:B------:R-:W1:Y:S01]  /*56a0*/  @UP0 LDCU.64 UR6, c[0x0][0x888] ;  /* 0x00011100ff0607ac */ /* 0x000e620008000a00 */
[----:B------:R-:W-:Y:S07]  /*56b0*/  @UP0 UIMAD UR4, UR36, UR44, URZ ;  /* 0x0000002c240402a4 */ /* 0x000fee000f8e02ff */
[----:B------:R-:W-:Y:S01]  /*56c0*/  @!P3 PRMT R64, R0, 0x7610, R64 ;  /* 0x000076100040b816 */ /* 0x000fe20000000040 */
[----:B-1----:R-:W-:Y:S03]  /*56d0*/  @UP0 UIMAD.WIDE UR6, UR4, 0x4, UR6 ;  /* 0x00000004040608a5 */ /* 0x002fe6000f8e0206 */
[----:B------:R-:W1:Y:S03]  /*56e0*/  @!UP0 LDCU UR4, c[0x0][0x880] ;  /* 0x00011000ff0487ac */ /* 0x000e660008000800 */
[----:B------:R-:W-:Y:S01]  /*56f0*/  IMAD.U32 R2, RZ, RZ, UR6 ;  /* 0x00000006ff027e24 */ /* 0x000fe2000f8e00ff */
[----:B------:R-:W-:Y:S05]  /*5700*/  MOV R3, UR7 ;  /* 0x0000000700037c02 */ /* 0x000fea0008000f00 */
[----:B-----5:R2:W5:Y:S02]  /*5710*/  @P3 LDG.E R35, desc[UR46][R2.64] ;  /* 0x0000002e02233981 */ /* 0x020564000c1e1900 */
[----:B-12---:R-:W-:Y:S02]  /*5720*/  @!P3 IMAD.U32 R35, RZ, RZ, UR4 ;  /* 0x00000004ff23be24 */ /* 0x006fe4000f8e00ff */
.L_x_86:
[----:B------:R-:W-:Y:S05]  /*5730*/  @!P4 BRA `(.L_x_87) ;  /* 0x000000000020c947 */ /* 0x000fea0003800000 */
[----:B------:R-:W-:Y:S04]  /*5740*/  ISETP.NE.U32.AND P3, PT, R56, RZ, PT ;  /* 0x000000ff3800720c */ /* 0x000fe80003f65070 */
[----:B------:R-:W-:Y:S11]  /*5750*/  ISETP.NE.AND.EX P3, PT, R57, RZ, PT, P3 ;  /* 0x000000ff3900720c */ /* 0x000ff60003f65330 */
[----:B------:R-:W-:Y:S02]  /*5760*/  @!UPT UIADD3 URZ, UPT, UPT, URZ, URZ, URZ ;  /* 0x000000fffffff290 */ /* 0x000fe4000fffe0ff */
[----:B------:R-:W1:Y:S01]  /*5770*/  @P3 LDC.64 R2, c[0x0][0x8a8] ;  /* 0x00022a00ff023b82 */ /* 0x000e620000000a00 */
[----:B------:R-:W-:Y:S04]  /*5780*/  @P3 IMAD R0, R58, UR36, RZ ;  /* 0x000000243a003c24 */ /* 0x000fe8000f8e02ff */
[----:B-1----:R-:W-:Y:S05]  /*5790*/  @P3 IMAD.WIDE R2, R0, 0x4, R2 ;  /* 0x0000000400023825 */ /* 0x002fea00078e0202 */
[----:B-----5:R1:W5:Y:S02]  /*57a0*/  @P3 LDG.E R33, desc[UR46][R2.64] ;  /* 0x0000002e02213981 */ /* 0x020364000c1e1900 */
[----:B-1----:R-:W2:Y:S02]  /*57b0*/  @!P3 LDC R33, c[0x0][0x8a0] ;  /* 0x00022800ff21bb82 */ /* 0x002ea40000000800 */
.L_x_87:
[----:B-----5:R-:W-:Y:S01]  /*57c0*/  FSETP.NEU.AND P3, PT, R35, RZ, PT ;  /* 0x000000ff2300720b */ /* 0x020fe20003f6d000 */
[----:B------:R-:W-:Y:S01]  /*57d0*/  BSSY B1, `(.L_x_88) ;  /* 0x0000039000017945 */ /* 0x000fe20003800000 */
[----:B------:R-:W-:Y:S01]  /*57e0*/  SEL R3, RZ, 0xffffffff, P2 ;  /* 0xffffffffff037807 */ /* 0x000fe20001000000 */
[----:B------:R-:W-:Y:S01]  /*57f0*/  IMAD.MOV.U32 R86, RZ, RZ, 0x1 ;  /* 0x00000001ff567424 */ /* 0x000fe200078e00ff */
[----:B------:R-:W-:Y:S01]  /*5800*/  @P1 LOP3.LUT P2, RZ, R64, 0xff, RZ, 0xc0, !PT ;  /* 0x000000ff40ff1812 */ /* 0x000fe2000784c0ff */
[----:B------:R-:W-:Y:S01]  /*5810*/  IMAD R34, R31, 0x40, R32 ;  /* 0x000000401f227824 */ /* 0x000fe200078e0220 */
[----:B------:R-:W-:Y:S01]  /*5820*/  @P1 SEL R0, RZ, 0xffffffff, P3 ;  /* 0xffffffffff001807 */ /* 0x000fe20001800000 */
[----:B------:R-:W-:Y:S01]  /*5830*/  IMAD R82, R77, -0x10, R75 ;  /* 0xfffffff04d527824 */ /* 0x000fe200078e024b */
[----:B------:R-:W-:Y:S01]  /*5840*/  LOP3.LUT R73, R73, 0x1, RZ, 0x3c, !PT ;  /* 0x0000000149497812 */ /* 0x000fe200078e3cff */
[----:B------:R-:W-:Y:S01]  /*5850*/  IMAD.MOV.U32 R85, RZ, RZ, RZ ;  /* 0x000000ffff557224 */ /* 0x000fe200078e00ff */
[----:B------:R-:W-:Y:S02]  /*5860*/  @P0 SEL R0, R3, R0, !P2 ;  /* 0x0000000003000207 */ /* 0x000fe40005000000 */
[----:B------:R-:W-:Y:S02]  /*5870*/  CS2R R54, SRZ ;  /* 0x0000000000367805 */ /* 0x000fe4000001ff00 */
[----:B------:R-:W-:Y:S02]  /*5880*/  LEA R84, R31, UR48, 0x3 ;  /* 0x000000301f547c11 */ /* 0x000fe4000f8e18ff */
[----:B------:R-:W-:Y:S02]  /*5890*/  CS2R R52, SRZ ;  /* 0x0000000000347805 */ /* 0x000fe4000001ff00 */
[----:B------:R-:W-:Y:S02]  /*58a0*/  @P1 LOP3.LUT R0, R0, 0x1, RZ, 0xc0, !PT ;  /* 0x0000000100001812 */ /* 0x000fe400078ec0ff */
[----:B------:R-:W-:Y:S02]  /*58b0*/  CS2R R50, SRZ ;  /* 0x0000000000327805 */ /* 0x000fe4000001ff00 */
[----:B------:R-:W-:Y:S02]  /*58c0*/  PLOP3.LUT P2, PT, PT, PT, UP1, 0x80, 0x8 ;  /* 0x000000000008781c */ /* 0x000fe40003f4f018 */
[----:B------:R-:W-:Y:S02]  /*58d0*/  CS2R R48, SRZ ;  /* 0x0000000000307805 */ /* 0x000fe4000001ff00 */
[----:B------:R-:W-:Y:S02]  /*58e0*/  ISETP.NE.U32.OR P5, PT, R0, 0x1, !P1 ;  /* 0x000000010000780c */ /* 0x000fe40004fa5470 */
[----:B------:R-:W-:Y:S02]  /*58f0*/  CS2R R46, SRZ ;  /* 0x00000000002e7805 */ /* 0x000fe4000001ff00 */
[----:B------:R-:W-:Y:S02]  /*5900*/  LOP3.LUT P4, R80, R64, 0xff, RZ, 0xc0, !PT ;  /* 0x000000ff40507812 */ /* 0x000fe4000788c0ff */
[----:B------:R-:W-:Y:S02]  /*5910*/  CS2R R44, SRZ ;  /* 0x00000000002c7805 */ /* 0x000fe4000001ff00 */
[----:B------:R-:W-:Y:S02]  /*5920*/  SEL R2, RZ, 0xffffffff, P3 ;  /* 0xffffffffff027807 */ /* 0x000fe40001800000 */
[----:B------:R-:W-:Y:S02]  /*5930*/  CS2R R42, SRZ ;  /* 0x00000000002a7805 */ /* 0x000fe4000001ff00 */
[----:B------:R-:W-:Y:S02]  /*5940*/  P2R R83, PR, RZ, 0x20 ;  /* 0x00000020ff537803 */ /* 0x000fe40000000000 */
[----:B------:R-:W-:Y:S02]  /*5950*/  CS2R R40, SRZ ;  /* 0x0000000000287805 */ /* 0x000fe4000001ff00 */
[----:B------:R-:W-:Y:S02]  /*5960*/  @P2 SEL R2, R3, R2, !P4 ;  /* 0x0000000203022207 */ /* 0x000fe40006000000 */
[----:B------:R-:W-:Y:S02]  /*5970*/  @P5 SHF.L.U32 R0, R73, 0x1f, RZ ;  /* 0x0000001f49005819 */ /* 0x000fe400000006ff */
[----:B------:R-:W-:Y:S02]  /*5980*/  LOP3.LUT R2, R2, 0x1, RZ, 0xc0, !PT ;  /* 0x0000000102027812 */ /* 0x000fe400078ec0ff */
[----:B------:R1:W3:Y:S02]  /*5990*/  @P5 SYNCS.PHASECHK.TRANS64.TRYWAIT P1, [UR48+0x20], R0 ;  /* 0x00002000ff0055a7 */ /* 0x0002e40008021130 */
[----:B------:R-:W-:Y:S04]  /*59a0*/  ISETP.NE.U32.AND P2, PT, R2, 0x1, PT ;  /* 0x000000010200780c */ /* 0x000fe80003f45070 */
[----:B------:R-:W-:Y:S02]  /*59b0*/  P2R R87, PR, RZ, 0x4 ;  /* 0x00000004ff577803 */ /* 0x000fe40000000000 */
[----:B-1----:R-:W-:Y:S04]  /*59c0*/  SHF.L.U32 R0, R72, 0x1f, RZ ;  /* 0x0000001f48007819 */ /* 0x002fe800000006ff */
[----:B------:R1:W4:Y:S01]  /*59d0*/  SYNCS.PHASECHK.TRANS64.TRYWAIT P0, [R84+URZ+0x90], R0 ;  /* 0x00009000540075a7 */ /* 0x00032200080011ff */
[----:B---3--:R-:W-:Y:S01]  /*59e0*/  @P5 SEL R86, RZ, 0x1, !P1 ;  /* 0x00000001ff565807 */ /* 0x008fe20004800000 */
[----:B-1----:R-:W-:Y:S06]  /*59f0*/  @!P5 BRA `(.L_x_89) ;  /* 0x000000000058d947 */ /* 0x002fec0003800000 */
[----:B------:R-:W-:Y:S01]  /*5a00*/  IMAD.MOV.U32 R54, RZ, RZ, RZ ;  /* 0x000000ffff367224 */ /* 0x000fe200078e00ff */
[----:B------:R-:W-:Y:S01]  /*5a10*/  ISETP.NE.AND P1, PT, R86, RZ, PT ;  /* 0x000000ff5600720c */ /* 0x000fe20003f25270 */
[----:B------:R-:W-:Y:S01]  /*5a20*/  BSSY B0, `(.L_x_90) ;  /* 0x000000c000007945 */ /* 0x000fe20003800000 */
[----:B------:R-:W-:Y:S02]  /*5a30*/  CS2R R42, SRZ ;  /* 0x00000000002a7805 */ /* 0x000fe4000001ff00 */
[----:B------:R-:W-:Y:S02]  /*5a40*/  CS2R R40, SRZ ;  /* 0x0000000000287805 */ /* 0x000fe4000001ff00 */
[----:B------:R-:W-:Y:S02]  /*5a50*/  CS2R R46, SRZ ;  /* 0x00000000002e7805 */ /* 0x000fe4000001ff00 */
[----:B------:R-:W-:Y:S02]  /*5a60*/  CS2R R44, SRZ ;  /* 0x00000000002c7805 */ /* 0x000fe4000001ff00 */
[----:B------:R-:W-:Y:S02]  /*5a70*/  CS2R R50, SRZ ;  /* 0x0000000000327805 */ /* 0x000fe4000001ff00 */
[----:B------:R-:W-:Y:S02]  /*5a80*/  CS2R R48, SRZ ;  /* 0x0000000000307805 */ /* 0x000fe4000001ff00 */
[----:B------:R-:W-:Y:S01]  /*5a90*/  CS2R R52, SRZ ;  /* 0x0000000000347805 */ /* 0x000fe2000001ff00 */
[----:B------:R-:W-:Y:S06]  /*5aa0*/  @P1 BRA `(.L_x_91) ;  /* 0x00000000000c1947 */ /* 0x000fec0003800000 */
[----:B------:R-:W-:Y:S04]  /*5ab0*/  SHF.L.U32 R3, R73, 0x1f, RZ ;  /* 0x0000001f49037819 */ /* 0x000fe800000006ff */
[----:B------:R-:W1:Y:S02]  /*5ac0*/  SYNCS.PHASECHK.TRANS64.TRYWAIT P1, [UR48+0x20], R3 ;  /* 0x00002003ff0075a7 */ /* 0x000e640008021130 */
[----:B-1----:R-:W-:Y:S05]  /*5ad0*/  @!P1 BRA `(.L_x_92) ;  /* 0x0000002800349947 */ /* 0x002fea0003800000 */
.L_x_91:
[----:B------:R-:W-:Y:S05]  /*5ae0*/  BSYNC B0 ;  /* 0x0000000000007941 */ /* 0x000fea0003800000 */
.L_x_90:
[----:B------:R-:W-:Y:S01]  /*5af0*/  ISETP.NE.AND P1, PT, R87, RZ, PT ;  /* 0x000000ff5700720c */ /* 0x000fe20003f25270 */
[----:B------:R-:W-:Y:S11]  /*5b00*/  HFMA2 R85, -RZ, RZ, 0, 5.9604644775390625e-08 ;  /* 0x00000001ff557431 */ /* 0x000ff600000001ff */
[----:B------:R-:W-:Y:S01]  /*5b10*/  @!UPT UIADD3 URZ, UPT, UPT, URZ, URZ, URZ ;  /* 0x000000fffffff290 */ /* 0x000fe2000fffe0ff */
[----:B------:R3:W1:Y:S04]  /*5b20*/  @P1 LDS.128 R40, [R76] ;  /* 0x000000004c281984 */ /* 0x0006680000000c00 */
[----:B------:R3:W1:Y:S04]  /*5b30*/  @P1 LDS.128 R44, [R75+0x10] ;  /* 0x000010004b2c1984 */ /* 0x0006680000000c00 */
[----:B------:R3:W1:Y:S04]  /*5b40*/  @P1 LDS.128 R48, [R74+0x20] ;  /* 0x000020004a301984 */ /* 0x0006680000000c00 */
[----:B------:R3:W1:Y:S02]  /*5b50*/  @P1 LDS.128 R52, [R82+0x30] ;  /* 0x0000300052341984 */ /* 0x0006640000000c00 */
.L_x_89:
[----:B------:R-:W-:Y:S05]  /*5b60*/  BSYNC B1 ;  /* 0x0000000000017941 */ /* 0x000fea0003800000 */
.L_x_88:
[----:B-1----:R-:W-:Y:S04]  /*5b70*/  SHF.R.U32.HI R2, RZ, 0x15, R34 ;  /* 0x00000015ff027819 */ /* 0x002fe80000011622 */
[----:B------:R-:W-:Y:S01]  /*5b80*/  LOP3.LUT P1, RZ, R2, 0x3, R68, 0x48, !PT ;  /* 0x0000000302ff7812 */ /* 0x000fe20007824844 */
[----:B------:R-:W-:Y:S01]  /*5b90*/  @!UPT UIADD3 URZ, UPT, UPT, URZ, URZ, URZ ;  /* 0x000000fffffff290 */ /* 0x000fe2000fffe0ff */
[----:B----4-:R-:W-:Y:S11]  /*5ba0*/  @P0 BRA `(.L_x_93) ;  /* 0x0000000000080947 */ /* 0x010ff60003800000 */
[----:B------:R-:W1:Y:S02]  /*5bb0*/  SYNCS.PHASECHK.TRANS64.TRYWAIT P0, [R84+URZ+0x90], R0 ;  /* 0x00009000540075a7 */ /* 0x000e6400080011ff */
[----:B-1----:R-:W-:Y:S05]  /*5bc0*/  @!P0 BRA `(.L_x_94) ;  /* 0x0000002800108947 */ /* 0x002fea0003800000 */
.L_x_93:
[----:B------:R-:W-:Y:S05]  /*5bd0*/  @!P1 BRA `(.L_x_95) ;  /* 0x0000000000409947 */ /* 0x000fea0003800000 */
[----:B------:R-:W4:Y:S01]  /*5be0*/  LDCU.64 UR8, c[0x4][0x70] ;  /* 0x01000e00ff0877ac */ /* 0x000f220008000a00 */
[----:B------:R-:W-:Y:S01]  /*5bf0*/  MOV R3, 0x0 ;  /* 0x0000000000037802 */ /* 0x000fe20000000f00 */
[----:B------:R-:W-:Y:S02]  /*5c00*/  HFMA2 R12, -RZ, RZ, 0, 5.9604644775390625e-08 ;  /* 0x00000001ff0c7431 */ /* 0x000fe400000001ff */
[----:B------:R-:W-:Y:S02]  /*5c10*/  IMAD.MOV.U32 R8, RZ, RZ, 0x192 ;  /* 0x00000192ff087424 */ /* 0x000fe400078e00ff */
[----:B------:R-:W-:Y:S01]  /*5c20*/  IMAD.MOV.U32 R13, RZ, RZ, RZ ;  /* 0x000000ffff0d7224 */ /* 0x000fe200078e00ff */
[----:B------:R-:W5:Y:S01]  /*5c30*/  LDCU.64 UR6, c[0x4][0x78] ;  /* 0x01000f00ff0677ac */ /* 0x000f620008000a00 */
[----:B------:R-:W1:Y:S01]  /*5c40*/  LDC.64 R2, c[0x4][R3] ;  /* 0x0100000003027b82 */ /* 0x000e620000000a00 */
[----:B------:R-:W2:Y:S01]  /*5c50*/  LDCU.64 UR4, c[0x4][0x10] ;  /* 0x01000200ff0477ac */ /* 0x000ea20008000a00 */
[----:B----4-:R-:W-:Y:S01]  /*5c60*/  MOV R5, UR9 ;  /* 0x0000000900057c02 */ /* 0x010fe20008000f00 */
[----:B------:R-:W-:Y:S01]  /*5c70*/  IMAD.U32 R4, RZ, RZ, UR8 ;  /* 0x00000008ff047e24 */ /* 0x000fe2000f8e00ff */
[----:B-----5:R-:W-:Y:S01]  /*5c80*/  MOV R7, UR7 ;  /* 0x0000000700077c02 */ /* 0x020fe20008000f00 */
[----:B------:R-:W-:Y:S01]  /*5c90*/  IMAD.U32 R6, RZ, RZ, UR6 ;  /* 0x00000006ff067e24 */ /* 0x000fe2000f8e00ff */
[----:B--2---:R-:W-:Y:S01]  /*5ca0*/  MOV R11, UR5 ;  /* 0x00000005000b7c02 */ /* 0x004fe20008000f00 */
[----:B------:R-:W-:Y:S02]  /*5cb0*/  IMAD.U32 R10, RZ, RZ, UR4 ;  /* 0x00000004ff0a7e24 */ /* 0x000fe4000f8e00ff */
[----:B------:R-:W-:Y:S07]  /*5cc0*/  LEPC R20, `(.L_x_95) ;  /* 0x000000001014794e */ /* 0x000fee0000000000 */
[----:B-1-3--:R-:W-:Y:S05]  /*5cd0*/  CALL.ABS.NOINC R2 ;  /* 0x0000000002007343 */ /* 0x00afea0003c00000 */
.L_x_95:
[----:B------:R-:W-:Y:S05]  /*5ce0*/  WARPSYNC.ALL ;  /* 0x0000000000007948 */ /* 0x000fea0003800000 */
[----:B------:R-:W-:Y:S01]  /*5cf0*/  R2UR UR4, R34 ;  /* 0x00000000220472ca */ /* 0x000fe200000e0000 */
[----:B------:R-:W-:Y:S01]  /*5d00*/  BSSY.RECONVERGENT B0, `(.L_x_96) ;  /* 0x0000039000007945 */ /* 0x000fe20003800200 */
[----:B------:R-:W-:Y:S11]  /*5d10*/  ISETP.NE.AND P0, PT, R78, RZ, PT ;  /* 0x000000ff4e00720c */ /* 0x000ff60003f05270 */
[----:B------:R-:W1:Y:S02]  /*5d20*/  LDTM.x16 R4, tmem[UR4] ;  /* 0x00000004000479ee */ /* 0x000e640008240000 */
[C---:B-12---:R-:W-:Y:S01]  /*5d30*/  FMUL R0, R33.reuse, R4 ;  /* 0x0000000421007220 */ /* 0x046fe20000400000 */
[C---:B------:R-:W-:Y:S01]  /*5d40*/  FMUL R2, R33.reuse, R5 ;  /* 0x0000000521027220 */ /* 0x040fe20000400000 */
[C---:B------:R-:W-:Y:S01]  /*5d50*/  FMUL R3, R33.reuse, R6 ;  /* 0x0000000621037220 */ /* 0x040fe20000400000 */
[----:B------:R-:W-:Y:S01]  /*5d60*/  FMUL R7, R33, R7 ;  /* 0x0000000721077220 */ /* 0x000fe20000400000 */
[----:B------:R-:W-:Y:S01]  /*5d70*/  FFMA R36, R35, R40, R0 ;  /* 0x0000002823247223 */ /* 0x000fe20000000000 */
        /* <DEDUP_REMOVED lines=10> */
[----:B------:R1:W-:Y:S01]  /*5e20*/  STS.128 [R76], R36 ;  /* 0x000000244c007388 */ /* 0x0003e20000000c00 */
        /* <DEDUP_REMOVED lines=8> */
[----:B------:R1:W-:Y:S01]  /*5eb0*/  STS.128 [R75+0x10], R4 ;  /* 0x000010044b007388 */ /* 0x0003e20000000c00 */
[----:B------:R-:W-:Y:S01]  /*5ec0*/  FMUL R13, R33, R17 ;  /* 0x00000011210d7220 */ /* 0x000fe20000400000 */
[----:B------:R-:W-:Y:S01]  /*5ed0*/  FFMA R10, R35, R50, R10 ;  /* 0x00000032230a7223 */ /* 0x000fe2000000000a */
[----:B------:R-:W-:Y:S01]  /*5ee0*/  FMUL R14, R33, R18 ;  /* 0x00000012210e7220 */ /* 0x000fe20000400000 */
[----:B------:R-:W-:Y:S01]  /*5ef0*/  FFMA R11, R35, R51, R15 ;  /* 0x00000033230b7223 */ /* 0x000fe2000000000f */
[----:B------:R-:W-:Y:S01]  /*5f00*/  FMUL R19, R33, R19 ;  /* 0x0000001321137220 */ /* 0x000fe20000400000 */
[C---:B------:R-:W-:Y:S01]  /*5f10*/  FFMA R12, R35.reuse, R52, R12 ;  /* 0x00000034230c7223 */ /* 0x040fe2000000000c */
[C---:B------:R-:W-:Y:S01]  /*5f20*/  FFMA R13, R35.reuse, R53, R13 ;  /* 0x00000035230d7223 */ /* 0x040fe2000000000d */
[C---:B------:R-:W-:Y:S01]  /*5f30*/  FFMA R14, R35.reuse, R54, R14 ;  /* 0x00000036230e7223 */ /* 0x040fe2000000000e */
[----:B------:R1:W-:Y:S01]  /*5f40*/  STS.128 [R74+0x20], R8 ;  /* 0x000020084a007388 */ /* 0x0003e20000000c00 */
[----:B------:R-:W-:Y:S05]  /*5f50*/  FFMA R15, R35, R55, R19 ;  /* 0x00000037230f7223 */ /* 0x000fea0000000013 */
[----:B------:R1:W-:Y:S01]  /*5f60*/  STS.128 [R82+0x30], R12 ;  /* 0x0000300c52007388 */ /* 0x0003e20000000c00 */
[----:B------:R-:W-:Y:S01]  /*5f70*/  @!PT LDS RZ, [RZ] ;  /* 0x00000000fffff984 */ /* 0x000fe20000000800 */
[----:B------:R-:W-:Y:S01]  /*5f80*/  @!PT LDS RZ, [RZ] ;  /* 0x00000000fffff984 */ /* 0x000fe20000000800 */
[----:B------:R-:W-:Y:S01]  /*5f90*/  @!PT LDS RZ, [RZ] ;  /* 0x00000000fffff984 */ /* 0x000fe20000000800 */
[----:B------:R-:W-:Y:S01]  /*5fa0*/  @!PT LDS RZ, [RZ] ;  /* 0x00000000fffff984 */ /* 0x000fe20000000800 */
[----:B------:R2:W-:Y:S06]  /*5fb0*/  MEMBAR.ALL.CTA ;  /* 0x0000000000007992 */ /* 0x0005ec0000008000 */
[----:B--2---:R-:W2:Y:S02]  /*5fc0*/  FENCE.VIEW.ASYNC.S ;  /* 0x00000000000073c6 */ /* 0x004ea40000000000 */
[----:B--2---:R-:W-:Y:S06]  /*5fd0*/  BAR.SYNC.DEFER_BLOCKING 0x1, 0x80 ;  /* 0x0042000000007b1d */ /* 0x004fec0000010000 */
[----:B------:R-:W-:Y:S05]  /*5fe0*/  @P0 BRA `(.L_x_97) ;  /* 0x0000000000280947 */ /* 0x000fea0003800000 */
[----:B------:R-:W-:Y:S02]  /*5ff0*/  UIADD3 UR4, UPT, UPT, UR48, 0x200, URZ ;  /* 0x0000020030047890 */ /* 0x000fe4000fffe0ff */
[----:B------:R-:W-:Y:S01]  /*6000*/  UIADD3 UR6, UP0, UPT, UR52, 0x680, URZ ;  /* 0x0000068034067890 */ /* 0x000fe2000ff1e0ff */
[----:B------:R-:W-:Y:S03]  /*6010*/  UMOV UR43, UR36 ;  /* 0x00000024002b7c82 */ /* 0x000fe60008000000 */
[----:B------:R-:W-:Y:S01]  /*6020*/  MOV R69, UR4 ;  /* 0x0000000400457c02 */ /* 0x000fe20008000f00 */
[----:B------:R-:W-:Y:S03]  /*6030*/  UIADD3.X UR7, UPT, UPT, URZ, UR53, URZ, UP0, !UPT ;  /* 0x00000035ff077290 */ /* 0x000fe600087fe4ff */
[----:B------:R-:W-:Y:S11]  /*6040*/  R2UR UR40, R69 ;  /* 0x00000000452872ca */ /* 0x000ff600000e0000 */
[----:B------:R-:W-:Y:S02]  /*6050*/  @!UPT UIADD3 URZ, UPT, UPT, URZ, URZ, URZ ;  /* 0x000000fffffff290 */ /* 0x000fe4000fffe0ff */
[----:B------:R2:W-:Y:S01]  /*6060*/  UTMASTG.3D [UR40], [UR6] ;  /* 0x00000028060073b5 */ /* 0x0005e20008010000 */
[----:B------:R0:W-:Y:S01]  /*6070*/  UTMACMDFLUSH ;  /* 0x00000000000079b7 */ /* 0x0001e20000000000 */
[----:B--2---:R-:W-:Y:S04]  /*6080*/  DEPBAR.LE SB0, 0x1 ;  /* 0x000080400000791a */ /* 0x004fe80000000000 */
.L_x_97:
[----:B------:R-:W-:Y:S05]  /*6090*/  BSYNC.RECONVERGENT B0 ;  /* 0x0000000000007941 */ /* 0x000fea0003800200 */
.L_x_96:
[----:B------:R-:W-:Y:S01]  /*60a0*/  BAR.SYNC.DEFER_BLOCKING 0x1, 0x80 ;  /* 0x0042000000007b1d */ /* 0x000fe20000010000 */
[----:B------:R-:W-:Y:S01]  /*60b0*/  ISETP.NE.AND P1, PT, R83, RZ, PT ;  /* 0x000000ff5300720c */ /* 0x000fe20003f25270 */
[----:B------:R-:W-:Y:S01]  /*60c0*/  UISETP.NE.AND UP0, UPT, UR49, URZ, UPT ;  /* 0x000000ff3100728c */ /* 0x000fe2000bf05270 */
[----:B------:R-:W-:Y:S11]  /*60d0*/  LEA R2, R85, UR48, 0x3 ;  /* 0x0000003055027c11 */ /* 0x000ff6000f8e18ff */
[----:B------:R-:W-:Y:S01]  /*60e0*/  @P1 SHF.L.U32 R3, R73, 0x1f, RZ ;  /* 0x0000001f49031819 */ /* 0x000fe200000006ff */
[----:B------:R-:W-:Y:S06]  /*60f0*/  BRA.U !UP0, `(.L_x_98) ;  /* 0x0000000108247547 */ /* 0x000fec000b800000 */
[----:B-1----:R-:W-:Y:S01]  /*6100*/  IMAD.U32 R4, RZ, RZ, UR51 ;  /* 0x00000033ff047e24 */ /* 0x002fe2000f8e00ff */
[----:B------:R-:W-:Y:S01]  /*6110*/  MOV R0, UR37 ;  /* 0x0000002500007c02 */ /* 0x000fe20008000f00 */
[----:B------:R-:W-:Y:S03]  /*6120*/  UIADD3 UR51, UPT, UPT, UR51, 0x1, URZ ;  /* 0x0000000133337890 */ /* 0x000fe6000fffe0ff */
[----:B------:R-:W-:Y:S01]  /*6130*/  @P1 LEA R4, R4, UR48, 0x3 ;  /* 0x0000003004041c11 */ /* 0x000fe2000f8e18ff */
[----:B------:R-:W-:Y:S04]  /*6140*/  UISETP.NE.AND UP0, UPT, UR51, 0x4, UPT ;  /* 0x000000043300788c */ /* 0x000fe8000bf05270 */
[----:B------:R-:W-:Y:S01]  /*6150*/  @P1 VIADD R4, R4, 0x40 ;  /* 0x0000004004041836 */ /* 0x000fe20000000000 */
[----:B------:R-:W-:Y:S04]  /*6160*/  USEL UR51, UR51, URZ, UP0 ;  /* 0x000000ff33337287 */ /* 0x000fe80008000000 */
[----:B------:R-:W-:Y:S04]  /*6170*/  @P1 PRMT R0, R0, 0x654, R4 ;  /* 0x0000065400001816 */ /* 0x000fe80000000004 */
[----:B------:R2:W-:Y:S04]  /*6180*/  @P1 SYNCS.ARRIVE.TRANS64.RED.A1T0 RZ, [R0+URZ], RZ ;  /* 0x000000ff00ff19a7 */ /* 0x0005e800081004ff */
.L_x_98:
[----:B------:R-:W4:Y:S01]  /*6190*/  @P1 SYNCS.PHASECHK.TRANS64.TRYWAIT P0, [R2+URZ+0x20], R3 ;  /* 0x00002003020015a7 */ /* 0x000f2200080011ff */
[----:B------:R-:W-:Y:S01]  /*61a0*/  BSSY B1, `(.L_x_99) ;  /* 0x0000016000017945 */ /* 0x000fe20003800000 */
[----:B----4-:R-:W-:Y:S03]  /*61b0*/  @P1 SEL R86, RZ, 0x1, !P0 ;  /* 0x00000001ff561807 */ /* 0x010fe60004000000 */
[----:B------:R-:W-:Y:S05]  /*61c0*/  @!P1 BRA `(.L_x_100) ;  /* 0x00000000004c9947 */ /* 0x000fea0003800000 */
[----:B------:R-:W-:Y:S01]  /*61d0*/  ISETP.NE.AND P0, PT, R86, RZ, PT ;  /* 0x000000ff5600720c */ /* 0x000fe20003f05270 */
[----:B------:R-:W-:Y:S01]  /*61e0*/  BSSY B0, `(.L_x_101) ;  /* 0x000000b000007945 */ /* 0x000fe20003800000 */
[----:B------:R-:W-:Y:S11]  /*61f0*/  ISETP.NE.AND P1, PT, R87, RZ, PT ;  /* 0x000000ff5700720c */ /* 0x000ff60003f25270 */
[----:B------:R-:W-:Y:S02]  /*6200*/  @!UPT UIADD3 URZ, UPT, UPT, URZ, URZ, URZ ;  /* 0x000000fffffff290 */ /* 0x000fe4000fffe0ff */
[C---:B-1----:R-:W-:Y:S01]  /*6210*/  @P1 IMAD R6, R85.reuse, 0x2000, R76 ;  /* 0x0000200055061824 */ /* 0x042fe200078e024c */
[C---:B------:R-:W-:Y:S01]  /*6220*/  @P1 LEA R4, R85.reuse, R74, 0xd ;  /* 0x0000004a55041211 */ /* 0x040fe200078e68ff */
[C---:B------:R-:W-:Y:S02]  /*6230*/  @P1 IMAD R5, R85.reuse, 0x2000, R75 ;  /* 0x0000200055051824 */ /* 0x040fe400078e024b */
[----:B------:R-:W-:Y:S01]  /*6240*/  @P1 IMAD R3, R85, 0x2000, R82 ;  /* 0x0000200055031824 */ /* 0x000fe200078e0252 */
[----:B------:R-:W-:Y:S06]  /*6250*/  @P0 BRA `(.L_x_102) ;  /* 0x00000000000c0947 */ /* 0x000fec0003800000 */
[----:B--2---:R-:W-:Y:S04]  /*6260*/  SHF.L.U32 R0, R73, 0x1f, RZ ;  /* 0x0000001f49007819 */ /* 0x004fe800000006ff */
[----:B------:R-:W1:Y:S02]  /*6270*/  SYNCS.PHASECHK.TRANS64.TRYWAIT P0, [R2+URZ+0x20], R0 ;  /* 0x00002000020075a7 */ /* 0x000e6400080011ff */
[----:B-1----:R-:W-:Y:S05]  /*6280*/  @!P0 BRA `(.L_x_103) ;  /* 0x0000002000748947 */ /* 0x002fea0003800000 */
.L_x_102:
[----:B------:R-:W-:Y:S05]  /*6290*/  BSYNC B0 ;  /* 0x0000000000007941 */ /* 0x000fea0003800000 */
.L_x_101:
[----:B------:R-:W-:Y:S02]  /*62a0*/  ISETP.NE.AND P0, PT, R87, RZ, PT ;  /* 0x000000ff5700720c */ /* 0x000fe40003f05270 */
[----:B------:R-:W-:Y:S11]  /*62b0*/  IADD3 R85, PT, PT, R85, 0x1, RZ ;  /* 0x0000000155557810 */ /* 0x000ff60007ffe0ff */
[----:B------:R4:W1:Y:S04]  /*62c0*/  @P0 LDS.128 R40, [R6] ;  /* 0x0000000006280984 */ /* 0x0008680000000c00 */
[----:B------:R4:W1:Y:S04]  /*62d0*/  @P0 LDS.128 R44, [R5+0x10] ;  /* 0x00001000052c0984 */ /* 0x0008680000000c00 */
[----:B------:R4:W1:Y:S04]  /*62e0*/  @P0 LDS.128 R48, [R4+0x20] ;  /* 0x0000200004300984 */ /* 0x0008680000000c00 */
[----:B------:R4:W1:Y:S02]  /*62f0*/  @P0 LDS.128 R52, [R3+0x30] ;  /* 0x0000300003340984 */ /* 0x0008640000000c00 */
.L_x_100:
[----:B------:R-:W-:Y:S05]  /*6300*/  BSYNC B1 ;  /* 0x0000000000017941 */ /* 0x000fea0003800000 */
.L_x_99:
[----:B-12---:R-:W-:Y:S05]  /*6310*/  VIADD R0, R34, 0x10 ;  /* 0x0000001022007836 */ /* 0x006fea0000000000 */
[----:B------:R-:W-:Y:S04]  /*6320*/  SHF.R.U32.HI R0, RZ, 0x15, R0 ;  /* 0x00000015ff007819 */ /* 0x000fe80000011600 */
[----:B------:R-:W-:Y:S11]  /*6330*/  LOP3.LUT P0, RZ, R0, 0x3, R68, 0x48, !PT ;  /* 0x0000000300ff7812 */ /* 0x000ff60007804844 */
[----:B------:R-:W-:Y:S02]  /*6340*/  @!UPT UIADD3 URZ, UPT, UPT, URZ, URZ, URZ ;  /* 0x000000fffffff290 */ /* 0x000fe4000fffe0ff */
[----:B------:R-:W-:Y:S05]  /*6350*/  @!P0 BRA `(.L_x_104) ;  /* 0x0000000000408947 */ /* 0x000fea0003800000 */
[----:B------:R-:W1:Y:S01]  /*6360*/  LDCU.64 UR8, c[0x4][0x70] ;  /* 0x01000e00ff0877ac */ /* 0x000e620008000a00 */
[----:B----4-:R-:W-:Y:S01]  /*6370*/  MOV R3, 0x0 ;  /* 0x0000000000037802 */ /* 0x010fe20000000f00 */
[----:B------:R-:W-:Y:S02]  /*6380*/  HFMA2 R12, -RZ, RZ, 0, 5.9604644775390625e-08 ;  /* 0x00000001ff0c7431 */ /* 0x000fe400000001ff */
[----:B------:R-:W-:Y:S02]  /*6390*/  IMAD.MOV.U32 R8, RZ, RZ, 0x192 ;  /* 0x00000192ff087424 */ /* 0x000fe400078e00ff */
[----:B------:R-:W-:Y:S01]  /*63a0*/  IMAD.MOV.U32 R13, RZ, RZ, RZ ;  /* 0x000000ffff0d7224 */ /* 0x000fe200078e00ff */
[----:B------:R-:W2:Y:S01]  /*63b0*/  LDCU.64 UR6, c[0x4][0x78] ;  /* 0x01000f00ff0677ac */ /* 0x000ea20008000a00 */
[----:B------:R-:W4:Y:S01]  /*63c0*/  LDC.64 R2, c[0x4][R3] ;  /* 0x0100000003027b82 */ /* 0x000f220000000a00 */
[----:B------:R-:W5:Y:S01]  /*63d0*/  LDCU.64 UR4, c[0x4][0x10] ;  /* 0x01000200ff0477ac */ /* 0x000f620008000a00 */
[----:B-1----:R-:W-:Y:S01]  /*63e0*/  MOV R5, UR9 ;  /* 0x0000000900057c02 */ /* 0x002fe20008000f00 */
[----:B------:R-:W-:Y:S01]  /*63f0*/  IMAD.U32 R4, RZ, RZ, UR8 ;  /* 0x00000008ff047e24 */ /* 0x000fe2000f8e00ff */
[----:B--2---:R-:W-:Y:S01]  /*6400*/  MOV R7, UR7 ;  /* 0x0000000700077c02 */ /* 0x004fe20008000f00 */
[----:B------:R-:W-:Y:S01]  /*6410*/  IMAD.U32 R6, RZ, RZ, UR6 ;  /* 0x00000006ff067e24 */ /* 0x000fe2000f8e00ff */
[----:B-----5:R-:W-:Y:S01]  /*6420*/  MOV R11, UR5 ;  /* 0x00000005000b7c02 */ /* 0x020fe20008000f00 */
[----:B------:R-:W-:Y:S02]  /*6430*/  IMAD.U32 R10, RZ, RZ, UR4 ;  /* 0x00000004ff0a7e24 */ /* 0x000fe4000f8e00ff */
[----:B------:R-:W-:Y:S07]  /*6440*/  LEPC R20, `(.L_x_104) ;  /* 0x000000001014794e */ /* 0x000fee0000000000 */
[----:B---34-:R-:W-:Y:S05]  /*6450*/  CALL.ABS.NOINC R2 ;  /* 0x0000000002007343 */ /* 0x018fea0003c00000 */
.L_x_104:
[----:B------:R-:W-:Y:S05]  /*6460*/  WARPSYNC.ALL ;  /* 0x0000000000007948 */ /* 0x000fea0003800000 */
[----:B------:R-:W-:Y:S01]  /*6470*/  R2UR UR4, R34 ;  /* 0x00000000220472ca */ /* 0x000fe200000e0000 */
[----:B------:R-:W-:Y:S01]  /*6480*/  BSSY.RECONVERGENT B0, `(.L_x_105) ;  /* 0x0000040000007945 */ /* 0x000fe20003800200 */
[----:B------:R-:W-:Y:S02]  /*6490*/  ISETP.NE.AND P6, PT, R83, RZ, PT ;  /* 0x000000ff5300720c */ /* 0x000fe40003fc5270 */
[----:B------:R-:W-:Y:S02]  /*64a0*/  ISETP.NE.AND P0, PT, R78, RZ, PT ;  /* 0x000000ff4e00720c */ /* 0x000fe40003f05270 */
[----:B------:R-:W-:Y:S07]  /*64b0*/  MOV R20, UR51 ;  /* 0x0000003300147c02 */ /* 0x000fee0008000f00 */
[----:B----4-:R-:W1:Y:S02]  /*64c0*/  LDTM.x16 R4, tmem[UR4+0x10] ;  /* 0x00001004000479ee */ /* 0x010e640008240000 */
[----:B------:R-:W-:Y:S01]  /*64d0*/  @P6 LEA R20, R20, UR48, 0x3 ;  /* 0x0000003014146c11 */ /* 0x000fe2000f8e18ff */
[C---:B-1----:R-:W-:Y:S01]  /*64e0*/  FMUL R0, R33.reuse, R4 ;  /* 0x0000000421007220 */ /* 0x042fe20000400000 */
        /* <DEDUP_REMOVED lines=33> */
[----:B------:R-:W-:Y:S01]  /*6700*/  FFMA R15, R35, R55, R19 ;  /* 0x00000037230f7223 */ /* 0x000fe20000000013 */
[----:B------:R-:W-:Y:S02]  /*6710*/  MOV R16, UR37 ;  /* 0x0000002500107c02 */ /* 0x000fe40008000f00 */
[----:B------:R-:W-:Y:S02]  /*6720*/  @P6 IADD3 R17, PT, PT, R20, 0x40, RZ ;  /* 0x0000004014116810 */ /* 0x000fe40007ffe0ff */
[----:B------:R1:W-:Y:S01]  /*6730*/  STS.128 [R82+0x2030], R12 ;  /* 0x0020300c52007388 */ /* 0x0003e20000000c00 */
[----:B------:R-:W-:Y:S02]  /*6740*/  LEA R0, R85, UR48, 0x3 ;  /* 0x0000003055007c11 */ /* 0x000fe4000f8e18ff */
[----:B------:R-:W-:Y:S01]  /*6750*/  @P6 PRMT R16, R16, 0x654, R17 ;  /* 0x0000065410106816 */ /* 0x000fe20000000011 */
[----:B------:R-:W-:Y:S01]  /*6760*/  @!PT LDS RZ, [RZ] ;  /* 0x00000000fffff984 */ /* 0x000fe20000000800 */
[----:B------:R-:W-:Y:S01]  /*6770*/  @!PT LDS RZ, [RZ] ;  /* 0x00000000fffff984 */ /* 0x000fe20000000800 */
[----:B------:R-:W-:Y:S01]  /*6780*/  @!PT LDS RZ, [RZ] ;  /* 0x00000000fffff984 */ /* 0x000fe20000000800 */
[----:B------:R-:W-:Y:S01]  /*6790*/  @!PT LDS RZ, [RZ] ;  /* 0x00000000fffff984 */ /* 0x000fe20000000800 */
[----:B------:R2:W-:Y:S06]  /*67a0*/  MEMBAR.ALL.CTA ;  /* 0x0000000000007992 */ /* 0x0005ec0000008000 */
[----:B--2---:R-:W2:Y:S01]  /*67b0*/  FENCE.VIEW.ASYNC.S ;  /* 0x00000000000073c6 */ /* 0x004ea20000000000 */
[----:B------:R-:W-:Y:S01]  /*67c0*/  @P6 SHF.L.U32 R2, R73, 0x1f, RZ ;  /* 0x0000001f49026819 */ /* 0x000fe200000006ff */
[----:B--2---:R-:W-:Y:S06]  /*67d0*/  BAR.SYNC.DEFER_BLOCKING 0x1, 0x80 ;  /* 0x0042000000007b1d */ /* 0x004fec0000010000 */
[----:B------:R-:W-:Y:S05]  /*67e0*/  @P0 BRA `(.L_x_106) ;  /* 0x0000000000240947 */ /* 0x000fea0003800000 */
[----:B------:R-:W-:Y:S02]  /*67f0*/  UIADD3 UR8, UP0, UPT, UR52, 0x680, URZ ;  /* 0x0000068034087890 */ /* 0x000fe4000ff1e0ff */
[----:B------:R-:W-:Y:S02]  /*6800*/  UIADD3 UR5, UPT, UPT, UR41, 0x10, URZ ;  /* 0x0000001029057890 */ /* 0x000fe4000fffe0ff */
[----:B------:R-:W-:Y:S02]  /*6810*/  UIADD3 UR4, UPT, UPT, UR48, 0x2200, URZ ;  /* 0x0000220030047890 */ /* 0x000fe4000fffe0ff */
[----:B------:R-:W-:Y:S01]  /*6820*/  UIADD3.X UR9, UPT, UPT, URZ, UR53, URZ, UP0, !UPT ;  /* 0x00000035ff097290 */ /* 0x000fe200087fe4ff */
[----:B------:R-:W-:Y:S01]  /*6830*/  UMOV UR6, UR42 ;  /* 0x0000002a00067c82 */ /* 0x000fe20008000000 */
[----:B------:R-:W-:Y:S07]  /*6840*/  UMOV UR7, UR36 ;  /* 0x0000002400077c82 */ /* 0x000fee0008000000 */
[----:B------:R2:W-:Y:S01]  /*6850*/  UTMASTG.3D [UR4], [UR8] ;  /* 0x00000004080073b5 */ /* 0x0005e20008010000 */
[----:B------:R0:W-:Y:S01]  /*6860*/  UTMACMDFLUSH ;  /* 0x00000000000079b7 */ /* 0x0001e20000000000 */
[----:B--2---:R-:W-:Y:S04]  /*6870*/  DEPBAR.LE SB0, 0x1 ;  /* 0x000080400000791a */ /* 0x004fe80000000000 */
.L_x_106:
[----:B------:R-:W-:Y:S05]  /*6880*/  BSYNC.RECONVERGENT B0 ;  /* 0x0000000000007941 */ /* 0x000fea0003800200 */
.L_x_105:
[----:B------:R-:W-:Y:S01]  /*6890*/  BAR.SYNC.DEFER_BLOCKING 0x1, 0x80 ;  /* 0x0042000000007b1d */ /* 0x000fe20000010000 */
[----:B------:R-:W-:Y:S04]  /*68a0*/  UIADD3 UR40, UPT, UPT, UR51, 0x1, URZ ;  /* 0x0000000133287890 */ /* 0x000fe8000fffe0ff */
[----:B------:R-:W-:Y:S04]  /*68b0*/  UISETP.NE.AND UP0, UPT, UR40, 0x4, UPT ;  /* 0x000000042800788c */ /* 0x000fe8000bf05270 */
[----:B------:R-:W-:Y:S01]  /*68c0*/  USEL UR40, UR40, URZ, UP0 ;  /* 0x000000ff28287287 */ /* 0x000fe20008000000 */
[----:B------:R2:W-:Y:S01]  /*68d0*/  @P6 SYNCS.ARRIVE.TRANS64.RED.A1T0 RZ, [R16+URZ], RZ ;  /* 0x000000ff10ff69a7 */ /* 0x0005e200081004ff */
[----:B------:R-:W-:Y:S01]  /*68e0*/  BSSY B1, `(.L_x_107) ;  /* 0x0000017000017945 */ /* 0x000fe20003800000 */
[----:B------:R-:W4:Y:S02]  /*68f0*/  @P6 SYNCS.PHASECHK.TRANS64.TRYWAIT P0, [R0+URZ+0x20], R2 ;  /* 0x00002002000065a7 */ /* 0x000f2400080011ff */
[----:B----4-:R-:W-:Y:S01]  /*6900*/  @P6 SEL R86, RZ, 0x1, !P0 ;  /* 0x00000001ff566807 */ /* 0x010fe20004000000 */
[----:B--2---:R-:W-:Y:S06]  /*6910*/  @!P6 BRA `(.L_x_108) ;  /* 0x00000000004ce947 */ /* 0x004fec0003800000 */
        /* <DEDUP_REMOVED lines=9> */
[----:B------:R-:W-:Y:S04]  /*69b0*/  SHF.L.U32 R6, R73, 0x1f, RZ ;  /* 0x0000001f49067819 */ /* 0x000fe800000006ff */
[----:B------:R-:W1:Y:S02]  /*69c0*/  SYNCS.PHASECHK.TRANS64.TRYWAIT P0, [R0+URZ+0x20], R6 ;  /* 0x00002006000075a7 */ /* 0x000e6400080011ff */
[----:B-1----:R-:W-:Y:S05]  /*69d0*/  @!P0 BRA `(.L_x_111) ;  /* 0x0000001800b48947 */ /* 0x002fea0003800000 */
.L_x_110:
[----:B------:R-:W-:Y:S05]  /*69e0*/  BSYNC B0 ;  /* 0x0000000000007941 */ /* 0x000fea0003800000 */
.L_x_109:
[----:B------:R-:W-:Y:S02]  /*69f0*/  ISETP.NE.AND P0, PT, R87, RZ, PT ;  /* 0x000000ff5700720c */ /* 0x000fe40003f05270 */
[----:B------:R-:W-:Y:S11]  /*6a00*/  IADD3 R85, PT, PT, R85, 0x1, RZ ;  /* 0x0000000155557810 */ /* 0x000ff60007ffe0ff */
[----:B------:R2:W4:Y:S04]  /*6a10*/  @P0 LDS.128 R40, [R5] ;  /* 0x0000000005280984 */ /* 0x0005280000000c00 */
[----:B------:R2:W1:Y:S04]  /*6a20*/  @P0 LDS.128 R44, [R4+0x10] ;  /* 0x00001000042c0984 */ /* 0x0004680000000c00 */
[----:B------:R2:W1:Y:S04]  /*6a30*/  @P0 LDS.128 R48, [R3+0x20] ;  /* 0x0000200003300984 */ /* 0x0004680000000c00 */
[----:B------:R2:W1:Y:S02]  /*6a40*/  @P0 LDS.128 R52, [R2+0x30] ;  /* 0x0000300002340984 */ /* 0x0004640000000c00 */
.L_x_108:
[----:B------:R-:W-:Y:S05]  /*6a50*/  BSYNC B1 ;  /* 0x0000000000017941 */ /* 0x000fea0003800000 */
.L_x_107:
[----:B-1----:R-:W-:Y:S05]  /*6a60*/  VIADD R0, R34, 0x20 ;  /* 0x0000002022007836 */ /* 0x002fea0000000000 */
[----:B------:R-:W-:Y:S04]  /*6a70*/  SHF.R.U32.HI R0, RZ, 0x15, R0 ;  /* 0x00000015ff007819 */ /* 0x000fe80000011600 */
[----:B------:R-:W-:Y:S11]  /*6a80*/  LOP3.LUT P0, RZ, R0, 0x3, R68, 0x48, !PT ;  /* 0x0000000300ff7812 */ /* 0x000ff60007804844 */
[----:B------:R-:W-:Y:S02]  /*6a90*/  @!UPT UIADD3 URZ, UPT, UPT, URZ, URZ, URZ ;  /* 0x000000fffffff290 */ /* 0x000fe4000fffe0ff */
[----:B------:R-:W-:Y:S05]  /*6aa0*/  @!P0 BRA `(.L_x_112) ;  /* 0x0000000000408947 */ /* 0x000fea0003800000 */
[----:B------:R-:W1:Y:S01]  /*6ab0*/  LDCU.64 UR8, c[0x4][0x70] ;  /* 0x01000e00ff0877ac */ /* 0x000e620008000a00 */
[----:B--2---:R-:W-:Y:S01]  /*6ac0*/  MOV R3, 0x0 ;  /* 0x0000000000037802 */ /* 0x004fe20000000f00 */
[----:B------:R-:W-:Y:S02]  /*6ad0*/  HFMA2 R12, -RZ, RZ, 0, 5.9604644775390625e-08 ;  /* 0x00000001ff0c7431 */ /* 0x000fe400000001ff */
[----:B------:R-:W-:Y:S02]  /*6ae0*/  IMAD.MOV.U32 R8, RZ, RZ, 0x192 ;  /* 0x00000192ff087424 */ /* 0x000fe400078e00ff */
[----:B------:R-:W-:Y:S01]  /*6af0*/  IMAD.MOV.U32 R13, RZ, RZ, RZ ;  /* 0x000000ffff0d7224 */ /* 0x000fe200078e00ff */
[----:B------:R-:W2:Y:S01]  /*6b00*/  LDCU.64 UR6, c[0x4][0x78] ;  /* 0x01000f00ff0677ac */ /* 0x000ea20008000a00 */
[----:B------:R-:W3:Y:S01]  /*6b10*/  LDC.64 R2, c[0x4][R3] ;  /* 0x0100000003027b82 */ /* 0x000ee20000000a00 */
        /* <DEDUP_REMOVED lines=9> */
.L_x_112:
[----:B------:R-:W-:Y:S05]  /*6bb0*/  WARPSYNC.ALL ;  /* 0x0000000000007948 */ /* 0x000fea0003800000 */
[----:B------:R-:W-:Y:S01]  /*6bc0*/  R2UR UR4, R34 ;  /* 0x00000000220472ca */ /* 0x000fe200000e0000 */
[----:B------:R-:W-:Y:S01]  /*6bd0*/  BSSY.RECONVERGENT B0, `(.L_x_113) ;  /* 0x0000040000007945 */ /* 0x000fe20003800200 */
[----:B------:R-:W-:Y:S02]  /*6be0*/  ISETP.NE.AND P6, PT, R83, RZ, PT ;  /* 0x000000ff5300720c */ /* 0x000fe40003fc5270 */
[----:B------:R-:W-:Y:S02]  /*6bf0*/  ISETP.NE.AND P0, PT, R78, RZ, PT ;  /* 0x000000ff4e00720c */ /* 0x000fe40003f05270 */
[----:B------:R-:W-:Y:S07]  /*6c00*/  MOV R20, UR40 ;  /* 0x0000002800147c02 */ /* 0x000fee0008000f00 */
[----:B--2---:R-:W1:Y:S02]  /*6c10*/  LDTM.x16 R4, tmem[UR4+0x20] ;  /* 0x00002004000479ee */ /* 0x004e640008240000 */
[----:B------:R-:W-:Y:S01]  /*6c20*/  @P6 LEA R20, R20, UR48, 0x3 ;  /* 0x0000003014146c11 */ /* 0x000fe2000f8e18ff */
[C---:B-1----:R-:W-:Y:S01]  /*6c30*/  FMUL R0, R33.reuse, R4 ;  /* 0x0000000421007220 */ /* 0x042fe20000400000 */
[C---:B------:R-:W-:Y:S01]  /*6c40*/  FMUL R2, R33.reuse, R5 ;  /* 0x0000000521027220 */ /* 0x040fe20000400000 */
[C---:B------:R-:W-:Y:S01]  /*6c50*/  FMUL R3, R33.reuse, R6 ;  /* 0x0000000621037220 */ /* 0x040fe20000400000 */
[----:B------:R-:W-:Y:S01]  /*6c60*/  FMUL R7, R33, R7 ;  /* 0x0000000721077220 */ /* 0x000fe20000400000 */
[----:B----4-:R-:W-:Y:S01]  /*6c70*/  FFMA R36, R35, R40, R0 ;  /* 0x0000002823247223 */ /* 0x010fe20000000000 */
        /* <DEDUP_REMOVED lines=53> */
.L_x_114:
[----:B------:R-:W-:Y:S05]  /*6fd0*/  BSYNC.RECONVERGENT B0 ;  /* 0x0000000000007941 */ /* 0x000fea0003800200 */
.L_x_113:
        /* <DEDUP_REMOVED lines=21> */
.L_x_118:
[----:B------:R-:W-:Y:S05]  /*7130*/  BSYNC B0 ;  /* 0x0000000000007941 */ /* 0x000fea0003800000 */
.L_x_117:
[----:B------:R-:W-:Y:S11]  /*7140*/  ISETP.NE.AND P0, PT, R87, RZ, PT ;  /* 0x000000ff5700720c */ /* 0x000ff60003f05270 */
[----:B------:R-:W-:Y:S02]  /*7150*/  @!UPT UIADD3 URZ, UPT, UPT, URZ, URZ, URZ ;  /* 0x000000fffffff290 */ /* 0x000fe4000fffe0ff */
[----:B------:R2:W4:Y:S04]  /*7160*/  @P0 LDS.128 R40, [R4] ;  /* 0x0000000004280984 */ /* 0x0005280000000c00 */
[----:B------:R2:W1:Y:S04]  /*7170*/  @P0 LDS.128 R44, [R3+0x10] ;  /* 0x00001000032c0984 */ /* 0x0004680000000c00 */
[----:B------:R2:W1:Y:S04]  /*7180*/  @P0 LDS.128 R48, [R2+0x20] ;  /* 0x0000200002300984 */ /* 0x0004680000000c00 */
[----:B------:R2:W1:Y:S02]  /*7190*/  @P0 LDS.128 R52, [R85+0x30] ;  /* 0x0000300055340984 */ /* 0x0004640000000c00 */
.L_x_116:
[----:B------:R-:W-:Y:S05]  /*71a0*/  BSYNC B1 ;  /* 0x0000000000017941 */ /* 0x000fea0003800000 */
.L_x_115:
        /* <DEDUP_REMOVED lines=21> */
.L_x_120:
[----:B------:R-:W-:Y:S01]  /*7300*/  ISETP.NE.AND P0, PT, R78, RZ, PT ;  /* 0x000000ff4e00720c */ /* 0x000fe20003f05270 */
[----:B------:R-:W-:Y:S05]  /*7310*/  WARPSYNC.ALL ;  /* 0x0000000000007948 */ /* 0x000fea0003800000 */
[----:B------:R-:W-:Y:S01]  /*7320*/  R2UR UR4, R34 ;  /* 0x00000000220472ca */ /* 0x000fe200000e0000 */
[----:B------:R-:W-:Y:S01]  /*7330*/  BSSY.RECONVERGENT B0, `(.L_x_121) ;  /* 0x000003c000007945 */ /* 0x000fe20003800200 */
[----:B------:R-:W-:Y:S11]  /*7340*/  R2UR UR5, R84 ;  /* 0x00000000540572ca */ /* 0x000ff600000e0000 */
[----:B--2---:R-:W1:Y:S01]  /*7350*/  LDTM.x16 R4, tmem[UR4+0x30] ;  /* 0x00003004000479ee */ /* 0x004e620008240000 */
[----:B------:R-:W-:Y:S01]  /*7360*/  NOP ;  /* 0x0000000000007918 */ /* 0x000fe20000000000 */
[----:B------:R-:W-:Y:S04]  /*7370*/  UIADD3 UR5, UPT, UPT, UR5, 0xb0, URZ ;  /* 0x000000b005057890 */ /* 0x000fe8000fffe0ff */
[----:B------:R-:W-:Y:S09]  /*7380*/  UPRMT UR5, UR37, 0x654, UR5 ;  /* 0x0000065425057896 */ /* 0x000ff20008000005 */
[----:B-1----:R-:W-:Y:S01]  /*7390*/  SYNCS.ARRIVE.TRANS64.RED.A1T0 RZ, [UR5], RZ ;  /* 0x000000ffffff79a7 */ /* 0x002fe20008100405 */
[C---:B------:R-:W-:Y:S01]  /*73a0*/  FMUL R0, R33.reuse, R4 ;  /* 0x0000000421007220 */ /* 0x040fe20000400000 */
        /* <DEDUP_REMOVED lines=52> */
.L_x_122:
[----:B------:R-:W-:Y:S05]  /*76f0*/  BSYNC.RECONVERGENT B0 ;  /* 0x0000000000007941 */ /* 0x000fea0003800200 */
.L_x_121:
[----:B------:R-:W-:Y:S01]  /*7700*/  BAR.SYNC.DEFER_BLOCKING 0x1, 0x80 ;  /* 0x0042000000007b1d */ /* 0x000fe20000010000 */
[----:B------:R-:W-:Y:S01]  /*7710*/  UISETP.NE.AND UP0, UPT, UR49, -0x4, UPT ;  /* 0xfffffffc3100788c */ /* 0x000fe2000bf05270 */
[----:B------:R-:W-:Y:S08]  /*7720*/  IADD3 R31, PT, PT, R31, 0x1, RZ ;  /* 0x000000011f1f7810 */ /* 0x000ff00007ffe0ff */
[----:B------:R-:W-:Y:S05]  /*7730*/  BRA.U !UP0, `(.L_x_123) ;  /* 0x0000000108287547 */ /* 0x000fea000b800000 */
[----:B------:R-:W-:Y:S01]  /*7740*/  ISETP.NE.AND P0, PT, R83, RZ, PT ;  /* 0x000000ff5300720c */ /* 0x000fe20003f05270 */
[----:B------:R-:W-:Y:S01]  /*7750*/  IMAD.U32 R2, RZ, RZ, UR51 ;  /* 0x00000033ff027e24 */ /* 0x000fe2000f8e00ff */
[----:B------:R-:W-:Y:S01]  /*7760*/  UIADD3 UR51, UPT, UPT, UR51, 0x1, URZ ;  /* 0x0000000133337890 */ /* 0x000fe2000fffe0ff */
[----:B------:R-:W-:Y:S03]  /*7770*/  IMAD.U32 R0, RZ, RZ, UR37 ;  /* 0x00000025ff007e24 */ /* 0x000fe6000f8e00ff */
[----:B------:R-:W-:Y:S04]  /*7780*/  UISETP.NE.AND UP0, UPT, UR51, 0x4, UPT ;  /* 0x000000043300788c */ /* 0x000fe8000bf05270 */
[----:B------:R-:W-:Y:S03]  /*7790*/  USEL UR51, UR51, URZ, UP0 ;  /* 0x000000ff33337287 */ /* 0x000fe60008000000 */
[----:B------:R-:W-:Y:S05]  /*77a0*/  @P0 LEA R2, R2, UR48, 0x3 ;  /* 0x0000003002020c11 */ /* 0x000fea000f8e18ff */
[----:B------:R-:W-:Y:S05]  /*77b0*/  @P0 VIADD R2, R2, 0x40 ;  /* 0x0000004002020836 */ /* 0x000fea0000000000 */
[----:B------:R-:W-:Y:S04]  /*77c0*/  @P0 PRMT R0, R0, 0x654, R2 ;  /* 0x0000065400000816 */ /* 0x000fe80000000002 */
[----:B------:R2:W-:Y:S03]  /*77d0*/  @P0 SYNCS.ARRIVE.TRANS64.RED.A1T0 RZ, [R0+URZ], RZ ;  /* 0x000000ff00ff09a7 */ /* 0x0005e600081004ff */
.L_x_123:
[----:B------:R-:W-:Y:S01]  /*77e0*/  ISETP.NE.AND P2, PT, R79, RZ, PT ;  /* 0x000000ff4f00720c */ /* 0x000fe20003f45270 */
[----:B------:R-:W-:Y:S01]  /*77f0*/  UIADD3 UR49, UPT, UPT, UR49, 0x4, URZ ;  /* 0x0000000431317890 */ /* 0x000fe2000fffe0ff */
[----:B------:R-:W-:Y:S01]  /*7800*/  ISETP.NE.AND P0, PT, R81, 0x2, PT ;  /* 0x000000025100780c */ /* 0x000fe20003f05270 */
[----:B-1----:R-:W-:Y:S01]  /*7810*/  IMAD.IADD R14, R29, 0x1, R62 ;  /* 0x000000011d0e7824 */ /* 0x002fe200078e023e */
[----:B------:R-:W-:Y:S01]  /*7820*/  ISETP.NE.AND P1, PT, R31, 0x4, PT ;  /* 0x000000041f00780c */ /* 0x000fe20003f25270 */
[----:B------:R-:W-:Y:S01]  /*7830*/  IMAD.IADD R15, R30, 0x1, R63 ;  /* 0x000000011e0f7824 */ /* 0x000fe200078e023f */
[----:B------:R-:W-:Y:S02]  /*7840*/  SEL R2, RZ, 0x1, P0 ;  /* 0x00000001ff027807 */ /* 0x000fe40000000000 */
[----:B--2---:R-:W-:Y:S02]  /*7850*/  SEL R0, RZ, 0x1, P1 ;  /* 0x00000001ff007807 */ /* 0x004fe40000800000 */
[----:B------:R-:W-:Y:S02]  /*7860*/  LOP3.LUT R71, R71, R2, RZ, 0x3c, !PT ;  /* 0x0000000247477212 */ /* 0x000fe400078e3cff */
[----:B------:R-:W-:Y:S02]  /*7870*/  LOP3.LUT R72, R72, R0, RZ, 0x3c, !PT ;  /* 0x0000000048487212 */ /* 0x000fe400078e3cff */
[----:B------:R-:W-:Y:S02]  /*7880*/  @P2 R2UR UR36, R70 ;  /* 0x00000000462422ca */ /* 0x000fe400000e0000 */
[----:B------:R-:W-:Y:S02]  /*7890*/  SEL R81, R81, RZ, P0 ;  /* 0x000000ff51517207 */ /* 0x000fe40000000000 */
[----:B------:R-:W-:Y:S01]  /*78a0*/  SEL R31, R31, RZ, P1 ;  /* 0x000000ff1f1f7207 */ /* 0x000fe20000800000 */
[----:B------:R-:W-:Y:S10]  /*78b0*/  @P2 BRA `(.L_x_124) ;  /* 0xffffffd400502947 */ /* 0x000ff4000383ffff */
[----:B------:R-:W-:-:S09]  /*78c0*/  UISETP.NE.AND UP0, UPT, UR50, URZ, UPT ;  /* 0x000000ff3200728c */ /* 0x000fd2000bf05270 */
[----:B------:R-:W-:Y:S05]  /*78d0*/  BRA.U !UP0, `(.L_x_125) ;  /* 0x0000000108487547 */ /* 0x000fea000b800000 */
[----:B------:R-:W1:Y:S02]  /*78e0*/  LDCU.64 UR4, c[0x0][0x890] ;  /* 0x00011200ff0477ac */ /* 0x000e640008000a00 */
[----:B-1----:R-:W-:-:S04]  /*78f0*/  UISETP.NE.U32.AND UP0, UPT, UR4, URZ, UPT ;  /* 0x000000ff0400728c */ /* 0x002fc8000bf05070 */
[----:B------:R-:W-:-:S09]  /*7900*/  UISETP.NE.AND.EX UP0, UPT, UR5, URZ, UPT, UP0 ;  /* 0x000000ff0500728c */ /* 0x000fd2000bf05300 */
[----:B------:R-:W-:Y:S05]  /*7910*/  BRA.U UP0, `(.L_x_126) ;  /* 0x00000001000c7547 */ /* 0x000fea000b800000 */
[----:B------:R-:W-:-:S13]  /*7920*/  FSETP.NEU.AND P0, PT, R35, RZ, PT ;  /* 0x000000ff2300720b */ /* 0x000fda0003f0d000 */
[----:B------:R-:W-:Y:S05]  /*7930*/  @!P0 EXIT ;  /* 0x000000000000894d */ /* 0x000fea0003800000 */
[----:B------:R-:W-:Y:S05]  /*7940*/  BRA `(.L_x_125) ;  /* 0x00000000002c7947 */ /* 0x000fea0003800000 */
.L_x_126:
[----:B------:R-:W-:Y:S01]  /*7950*/  ISETP.NE.AND P0, PT, R80, RZ, PT ;  /* 0x000000ff5000720c */ /* 0x000fe20003f05270 */
[----:B------:R-:W-:-:S12]  /*7960*/  BSSY.RECONVERGENT B0, `(.L_x_125) ;  /* 0x0000009000007945 */ /* 0x000fd80003800200 */
[----:B------:R-:W-:Y:S05]  /*7970*/  @P0 BRA `(.L_x_127) ;  /* 0x0000000000140947 */ /* 0x000fea0003800000 */
[----:B------:R-:W1:Y:S02]  /*7980*/  LDCU.64 UR4, c[0x0][0x888] ;  /* 0x00011100ff0477ac */ /* 0x000e640008000a00 */
[----:B-1----:R-:W-:-:S04]  /*7990*/  ISETP.NE.U32.AND P0, PT, RZ, UR4, PT ;  /* 0x00000004ff007c0c */ /* 0x002fc8000bf05070 */
[----:B------:R-:W-:-:S13]  /*79a0*/  ISETP.NE.AND.EX P0, PT, RZ, UR5, PT, P0 ;  /* 0x00000005ff007c0c */ /* 0x000fda000bf05300 */
[----:B------:R-:W-:Y:S05]  /*79b0*/  @!P0 EXIT ;  /* 0x000000000000894d */ /* 0x000fea0003800000 */
[----:B------:R-:W-:Y:S05]  /*79c0*/  BRA `(.L_x_128) ;  /* 0x0000000000087947 */ /* 0x000fea0003800000 */
.L_x_127:
[----:B------:R-:W-:-:S13]  /*79d0*/  FSETP.NEU.AND P0, PT, R35, RZ, PT ;  /* 0x000000ff2300720b */ /* 0x000fda0003f0d000 */
[----:B------:R-:W-:Y:S05]  /*79e0*/  @!P0 EXIT ;  /* 0x000000000000894d */ /* 0x000fea0003800000 */
.L_x_128:
[----:B------:R-:W-:Y:S05]  /*79f0*/  BSYNC.RECONVERGENT B0 ;  /* 0x0000000000007941 */ /* 0x000fea0003800200 */
.L_x_125:
[----:B------:R-:W-:Y:S01]  /*7a00*/  ULEA UR4, UR51, UR48, 0x3 ;  /* 0x0000003033047291 */ /* 0x000fe2000f8e18ff */
[----:B------:R-:W-:-:S04]  /*7a10*/  DEPBAR.LE SB0, 0x0 ;  /* 0x000080000000791a */ /* 0x000fc80000000000 */
[----:B------:R-:W-:-:S04]  /*7a20*/  UIADD3 UR4, UPT, UPT, UR4, 0x40, URZ ;  /* 0x0000004004047890 */ /* 0x000fc8000fffe0ff */
[----:B------:R-:W-:-:S09]  /*7a30*/  UPRMT UR4, UR37, 0x654, UR4 ;  /* 0x0000065425047896 */ /* 0x000fd20008000004 */
[----:B------:R-:W-:Y:S01]  /*7a40*/  SYNCS.ARRIVE.TRANS64.RED.A1T0 RZ, [UR4], RZ ;  /* 0x000000ffffff79a7 */ /* 0x000fe20008100404 */
[----:B------:R-:W-:Y:S05]  /*7a50*/  EXIT ;  /* 0x000000000000794d */ /* 0x000fea0003800000 */
.L_x_19:
[----:B--2---:R2:W1:Y:S02]  /*7a60*/  SYNCS.PHASECHK.TRANS64.TRYWAIT P0, [R2+URZ+0xe0], R3 ;  /* 0x0000e003020075a7 */ /* 0x00446400080011ff */
[----:B-1----:R-:W-:Y:S05]  /*7a70*/  @!P0 NANOSLEEP.SYNCS 0x989680 ;  /* 0x009896800000895d */ /* 0x002fea0003900000 */
[----:B------:R-:W1:Y:S02]  /*7a80*/  @!P0 SYNCS.PHASECHK.TRANS64 P0, [R2+URZ+0xe0], R3 ;  /* 0x0000e003020085a7 */ /* 0x000e6400080010ff */
[----:B-1----:R-:W-:Y:S05]  /*7a90*/  @!P0 BRA `(.L_x_19) ;  /* 0xfffffffc00f08947 */ /* 0x002fea000383ffff */
[----:B------:R-:W-:Y:S05]  /*7aa0*/  BRA `(.L_x_129) ;  /* 0xffffff9800bc7947 */ /* 0x000fea000383ffff */
.L_x_22:
[----:B-1----:R-:W-:-:S07]  /*7ab0*/  MOV R2, UR33 ;  /* 0x0000002100027c02 */ /* 0x002fce0008000f00 */
.L_x_130:
[----:B-1----:R1:W2:Y:S02]  /*7ac0*/  SYNCS.PHASECHK.TRANS64.TRYWAIT P0, [R2+URZ+0x10], R4 ;  /* 0x00001004020075a7 */ /* 0x0022a400080011ff */
[----:B--2---:R-:W-:Y:S05]  /*7ad0*/  @!P0 NANOSLEEP.SYNCS 0x989680 ;  /* 0x009896800000895d */ /* 0x004fea0003900000 */
[----:B------:R-:W2:Y:S02]  /*7ae0*/  @!P0 SYNCS.PHASECHK.TRANS64 P0, [R2+URZ+0x10], R4 ;  /* 0x00001004020085a7 */ /* 0x000ea400080010ff */
[----:B--2---:R-:W-:Y:S05]  /*7af0*/  @!P0 BRA `(.L_x_130) ;  /* 0xfffffffc00f08947 */ /* 0x004fea000383ffff */
[----:B------:R-:W-:Y:S05]  /*7b00*/  BRA `(.L_x_21) ;  /* 0xffffff9c000c7947 */ /* 0x000fea000383ffff */
.L_x_28:
[----:B-1----:R-:W-:-:S07]  /*7b10*/  MOV R2, UR33 ;  /* 0x0000002100027c02 */ /* 0x002fce0008000f00 */
.L_x_131:
[----:B-1----:R1:W2:Y:S02]  /*7b20*/  SYNCS.PHASECHK.TRANS64.TRYWAIT P0, [R2+URZ+0x10], R4 ;  /* 0x00001004020075a7 */ /* 0x0022a400080011ff */
[----:B--2---:R-:W-:Y:S05]  /*7b30*/  @!P0 NANOSLEEP.SYNCS 0x989680 ;  /* 0x009896800000895d */ /* 0x004fea0003900000 */
[----:B------:R-:W2:Y:S02]  /*7b40*/  @!P0 SYNCS.PHASECHK.TRANS64 P0, [R2+URZ+0x10], R4 ;  /* 0x00001004020085a7 */ /* 0x000ea400080010ff */
[----:B--2---:R-:W-:Y:S05]  /*7b50*/  @!P0 BRA `(.L_x_131) ;  /* 0xfffffffc00f08947 */ /* 0x004fea000383ffff */
[----:B------:R-:W-:Y:S05]  /*7b60*/  BRA `(.L_x_27) ;  /* 0xffffff9c00e47947 */ /* 0x000fea000383ffff */
.L_x_32:
[----:B-1----:R1:W2:Y:S02]  /*7b70*/  SYNCS.PHASECHK.TRANS64.TRYWAIT P0, [R2+URZ+0x70], R3 ;  /* 0x00007003020075a7 */ /* 0x0022a400080011ff */
[----:B--2---:R-:W-:Y:S05]  /*7b80*/  @!P0 NANOSLEEP.SYNCS 0x989680 ;  /* 0x009896800000895d */ /* 0x004fea0003900000 */
[----:B------:R-:W2:Y:S02]  /*7b90*/  @!P0 SYNCS.PHASECHK.TRANS64 P0, [R2+URZ+0x70], R3 ;  /* 0x00007003020085a7 */ /* 0x000ea400080010ff */
[----:B--2---:R-:W-:Y:S05]  /*7ba0*/  @!P0 BRA `(.L_x_32) ;  /* 0xfffffffc00f08947 */ /* 0x004fea000383ffff */
[----:B------:R-:W-:Y:S05]  /*7bb0*/  BRA `(.L_x_132) ;  /* 0xffffffa0009c7947 */ /* 0x000fea000383ffff */
.L_x_36:
[----:B----4-:R-:W-:-:S07]  /*7bc0*/  MOV R0, UR4 ;  /* 0x0000000400007c02 */ /* 0x010fce0008000f00 */
.L_x_133:
[----:B-1----:R1:W2:Y:S02]  /*7bd0*/  SYNCS.PHASECHK.TRANS64.TRYWAIT P0, [R0+URZ], R2 ;  /* 0x00000002000075a7 */ /* 0x0022a400080011ff */
[----:B--2---:R-:W-:Y:S05]  /*7be0*/  @!P0 NANOSLEEP.SYNCS 0x989680 ;  /* 0x009896800000895d */ /* 0x004fea0003900000 */
[----:B------:R-:W2:Y:S02]  /*7bf0*/  @!P0 SYNCS.PHASECHK.TRANS64 P0, [R0+URZ], R2 ;  /* 0x00000002000085a7 */ /* 0x000ea400080010ff */
[----:B--2---:R-:W-:Y:S05]  /*7c00*/  @!P0 BRA `(.L_x_133) ;  /* 0xfffffffc00f08947 */ /* 0x004fea000383ffff */
[----:B------:R-:W-:Y:S05]  /*7c10*/  BRA `(.L_x_134) ;  /* 0xffffffa8000c7947 */ /* 0x000fea000383ffff */
.L_x_39:
[----:B-1----:R1:W2:Y:S02]  /*7c20*/  SYNCS.PHASECHK.TRANS64.TRYWAIT P0, [R0+URZ+0xd0], R4 ;  /* 0x0000d004000075a7 */ /* 0x0022a400080011ff */
[----:B--2---:R-:W-:Y:S05]  /*7c30*/  @!P0 NANOSLEEP.SYNCS 0x989680 ;  /* 0x009896800000895d */ /* 0x004fea0003900000 */
[----:B------:R-:W2:Y:S02]  /*7c40*/  @!P0 SYNCS.PHASECHK.TRANS64 P0, [R0+URZ+0xd0], R4 ;  /* 0x0000d004000085a7 */ /* 0x000ea400080010ff */
[----:B--2---:R-:W-:Y:S05]  /*7c50*/  @!P0 BRA `(.L_x_39) ;  /* 0xfffffffc00f08947 */ /* 0x004fea000383ffff */
[----:B------:R-:W-:Y:S05]  /*7c60*/  BRA `(.L_x_135) ;  /* 0xffffffa800687947 */ /* 0x000fea000383ffff */
.L_x_40:
[----:B------:R-:W-:-:S07]  /*7c70*/  MOV R0, UR5 ;  /* 0x0000000500007c02 */ /* 0x000fce0008000f00 */
.L_x_136:
[----:B-1----:R1:W2:Y:S02]  /*7c80*/  SYNCS.PHASECHK.TRANS64.TRYWAIT P0, [R0+URZ+0x80], R5 ;  /* 0x00008005000075a7 */ /* 0x0022a400080011ff */
[----:B--2---:R-:W-:Y:S05]  /*7c90*/  @!P0 NANOSLEEP.SYNCS 0x989680 ;  /* 0x009896800000895d */ /* 0x004fea0003900000 */
[----:B------:R-:W2:Y:S02]  /*7ca0*/  @!P0 SYNCS.PHASECHK.TRANS64 P0, [R0+URZ+0x80], R5 ;  /* 0x00008005000085a7 */ /* 0x000ea400080010ff */
[----:B--2---:R-:W-:Y:S05]  /*7cb0*/  @!P0 BRA `(.L_x_136) ;  /* 0xfffffffc00f08947 */ /* 0x004fea000383ffff */
[----:B------:R-:W-:Y:S05]  /*7cc0*/  BRA `(.L_x_137) ;  /* 0xffffffa800787947 */ /* 0x000fea000383ffff */
.L_x_41:
[----:B-1----:R1:W2:Y:S02]  /*7cd0*/  SYNCS.PHASECHK.TRANS64.TRYWAIT P1, [R0+URZ+0x70], R4 ;  /* 0x00007004000075a7 */ /* 0x0022a400080211ff */
[----:B--2---:R-:W-:Y:S05]  /*7ce0*/  @!P1 NANOSLEEP.SYNCS 0x989680 ;  /* 0x009896800000995d */ /* 0x004fea0003900000 */
[----:B------:R-:W2:Y:S02]  /*7cf0*/  @!P1 SYNCS.PHASECHK.TRANS64 P1, [R0+URZ+0x70], R4 ;  /* 0x00007004000095a7 */ /* 0x000ea400080210ff */
[----:B--2---:R-:W-:Y:S05]  /*7d00*/  @!P1 BRA `(.L_x_41) ;  /* 0xfffffffc00f09947 */ /* 0x004fea000383ffff */
[----:B------:R-:W-:Y:S05]  /*7d10*/  BRA `(.L_x_138) ;  /* 0xffffffa800a87947 */ /* 0x000fea000383ffff */
.L_x_44:
[----:B------:R-:W-:-:S07]  /*7d20*/  MOV R0, UR5 ;  /* 0x0000000500007c02 */ /* 0x000fce0008000f00 */
.L_x_139:
[----:B-1----:R1:W2:Y:S02]  /*7d30*/  SYNCS.PHASECHK.TRANS64.TRYWAIT P0, [R0+URZ+0x80], R2 ;  /* 0x00008002000075a7 */ /* 0x0022a400080011ff */
[----:B--2---:R-:W-:Y:S05]  /*7d40*/  @!P0 NANOSLEEP.SYNCS 0x989680 ;  /* 0x009896800000895d */ /* 0x004fea0003900000 */
[----:B------:R-:W2:Y:S02]  /*7d50*/  @!P0 SYNCS.PHASECHK.TRANS64 P0, [R0+URZ+0x80], R2 ;  /* 0x00008002000085a7 */ /* 0x000ea400080010ff */
[----:B--2---:R-:W-:Y:S05]  /*7d60*/  @!P0 BRA `(.L_x_139) ;  /* 0xfffffffc00f08947 */ /* 0x004fea000383ffff */
[----:B------:R-:W-:Y:S05]  /*7d70*/  BRA `(.L_x_43) ;  /* 0xffffffa800fc7947 */ /* 0x000fea000383ffff */
.L_x_51:
[----:B-1----:R1:W2:Y:S02]  /*7d80*/  SYNCS.PHASECHK.TRANS64.TRYWAIT P1, [R0+URZ+0x70], R2 ;  /* 0x00007002000075a7 */ /* 0x0022a400080211ff */
[----:B--2---:R-:W-:Y:S05]  /*7d90*/  @!P1 NANOSLEEP.SYNCS 0x989680 ;  /* 0x009896800000995d */ /* 0x004fea0003900000 */
[----:B------:R-:W2:Y:S02]  /*7da0*/  @!P1 SYNCS.PHASECHK.TRANS64 P1, [R0+URZ+0x70], R2 ;  /* 0x00007002000095a7 */ /* 0x000ea400080210ff */
[----:B--2---:R-:W-:Y:S05]  /*7db0*/  @!P1 BRA `(.L_x_51) ;  /* 0xfffffffc00f09947 */ /* 0x004fea000383ffff */
[----:B------:R-:W-:Y:S05]  /*7dc0*/  BRA `(.L_x_140) ;  /* 0xffffffb0008c7947 */ /* 0x000fea000383ffff */
.L_x_52:
[----:B------:R-:W-:-:S07]  /*7dd0*/  MOV R2, UR6 ;  /* 0x0000000600027c02 */ /* 0x000fce0008000f00 */
.L_x_141:
[----:B-1----:R1:W2:Y:S02]  /*7de0*/  SYNCS.PHASECHK.TRANS64.TRYWAIT P0, [R2+URZ+0xb0], R0 ;  /* 0x0000b000020075a7 */ /* 0x0022a400080011ff */
[----:B--2---:R-:W-:Y:S05]  /*7df0*/  @!P0 NANOSLEEP.SYNCS 0x989680 ;  /* 0x009896800000895d */ /* 0x004fea0003900000 */
[----:B------:R-:W2:Y:S02]  /*7e00*/  @!P0 SYNCS.PHASECHK.TRANS64 P0, [R2+URZ+0xb0], R0 ;  /* 0x0000b000020085a7 */ /* 0x000ea400080010ff */
[----:B--2---:R-:W-:Y:S05]  /*7e10*/  @!P0 BRA `(.L_x_141) ;  /* 0xfffffffc00f08947 */ /* 0x004fea000383ffff */
[----:B------:R-:W-:Y:S05]  /*7e20*/  BRA `(.L_x_142) ;  /* 0xffffffb000c47947 */ /* 0x000fea000383ffff */
.L_x_55:
[----:B------:R-:W-:Y:S07]  /*7e30*/  MOV R0, UR11 ;  /* 0x0000000b00007c02 */ /* 0x000fee0008000f00 */
.L_x_143:
[----:B-1----:R1:W2:Y:S02]  /*7e40*/  SYNCS.PHASECHK.TRANS64.TRYWAIT P0, [R0+URZ], R2 ;  /* 0x00000002000075a7 */ /* 0x0022a400080011ff */
[----:B--2---:R-:W-:Y:S05]  /*7e50*/  @!P0 NANOSLEEP.SYNCS 0x989680 ;  /* 0x009896800000895d */ /* 0x004fea0003900000 */
[----:B------:R-:W2:Y:S02]  /*7e60*/  @!P0 SYNCS.PHASECHK.TRANS64 P0, [R0+URZ], R2 ;  /* 0x00000002000085a7 */ /* 0x000ea400080010ff */
[----:B--2---:R-:W-:Y:S05]  /*7e70*/  @!P0 BRA `(.L_x_143) ;  /* 0xfffffffc00f08947 */ /* 0x004fea000383ffff */
[----:B------:R-:W-:Y:S05]  /*7e80*/  BRA `(.L_x_54) ;  /* 0xffffffb000e07947 */ /* 0x000fea000383ffff */
.L_x_58:
[----:B------:R-:W-:-:S07]  /*7e90*/  MOV R0, UR6 ;  /* 0x0000000600007c02 */ /* 0x000fce0008000f00 */
.L_x_144:
[----:B--2---:R2:W4:Y:S02]  /*7ea0*/  SYNCS.PHASECHK.TRANS64.TRYWAIT P0, [R0+URZ], R2 ;  /* 0x00000002000075a7 */ /* 0x00452400080011ff */
[----:B----4-:R-:W-:Y:S05]  /*7eb0*/  @!P0 NANOSLEEP.SYNCS 0x989680 ;  /* 0x009896800000895d */ /* 0x010fea0003900000 */
[----:B------:R-:W4:Y:S02]  /*7ec0*/  @!P0 SYNCS.PHASECHK.TRANS64 P0, [R0+URZ], R2 ;  /* 0x00000002000085a7 */ /* 0x000f2400080010ff */
[----:B----4-:R-:W-:Y:S05]  /*7ed0*/  @!P0 BRA `(.L_x_144) ;  /* 0xfffffffc00f08947 */ /* 0x010fea000383ffff */
[----:B------:R-:W-:Y:S05]  /*7ee0*/  BRA `(.L_x_145) ;  /* 0xffffffb8000c7947 */ /* 0x000fea000383ffff */
.L_x_59:
[----:B------:R-:W-:-:S07]  /*7ef0*/  MOV R0, UR6 ;  /* 0x0000000600007c02 */ /* 0x000fce0008000f00 */
.L_x_146:
[----:B-1----:R1:W2:Y:S02]  /*7f00*/  SYNCS.PHASECHK.TRANS64.TRYWAIT P0, [R0+URZ], R3 ;  /* 0x00000003000075a7 */ /* 0x0022a400080011ff */
[----:B--2---:R-:W-:Y:S05]  /*7f10*/  @!P0 NANOSLEEP.SYNCS 0x989680 ;  /* 0x009896800000895d */ /* 0x004fea0003900000 */
[----:B------:R-:W2:Y:S02]  /*7f20*/  @!P0 SYNCS.PHASECHK.TRANS64 P0, [R0+URZ], R3 ;  /* 0x00000003000085a7 */ /* 0x000ea400080010ff */
[----:B--2---:R-:W-:Y:S05]  /*7f30*/  @!P0 BRA `(.L_x_146) ;  /* 0xfffffffc00f08947 */ /* 0x004fea000383ffff */
[----:B------:R-:W-:Y:S05]  /*7f40*/  BRA `(.L_x_147) ;  /* 0xffffffb800187947 */ /* 0x000fea000383ffff */
.L_x_60:
[----:B------:R-:W-:-:S07]  /*7f50*/  MOV R0, UR6 ;  /* 0x0000000600007c02 */ /* 0x000fce0008000f00 */
.L_x_148:
[----:B-1----:R1:W2:Y:S02]  /*7f60*/  SYNCS.PHASECHK.TRANS64.TRYWAIT P0, [R0+URZ], R3 ;  /* 0x00000003000075a7 */ /* 0x0022a400080011ff */
[----:B--2---:R-:W-:Y:S05]  /*7f70*/  @!P0 NANOSLEEP.SYNCS 0x989680 ;  /* 0x009896800000895d */ /* 0x004fea0003900000 */
[----:B------:R-:W2:Y:S02]  /*7f80*/  @!P0 SYNCS.PHASECHK.TRANS64 P0, [R0+URZ], R3 ;  /* 0x00000003000085a7 */ /* 0x000ea400080010ff */
[----:B--2---:R-:W-:Y:S05]  /*7f90*/  @!P0 BRA `(.L_x_148) ;  /* 0xfffffffc00f08947 */ /* 0x004fea000383ffff */
[----:B------:R-:W-:Y:S05]  /*7fa0*/  BRA `(.L_x_149) ;  /* 0xffffffb800247947 */ /* 0x000fea000383ffff */
.L_x_61:
[----:B-1----:R-:W-:-:S07]  /*7fb0*/  MOV R0, UR7 ;  /* 0x0000000700007c02 */ /* 0x002fce0008000f00 */
.L_x_150:
[----:B-1----:R1:W2:Y:S02]  /*7fc0*/  SYNCS.PHASECHK.TRANS64.TRYWAIT P0, [R0+URZ], R2 ;  /* 0x00000002000075a7 */ /* 0x0022a400080011ff */
[----:B--2---:R-:W-:Y:S05]  /*7fd0*/  @!P0 NANOSLEEP.SYNCS 0x989680 ;  /* 0x009896800000895d */ /* 0x004fea0003900000 */
[----:B------:R-:W2:Y:S02]  /*7fe0*/  @!P0 SYNCS.PHASECHK.TRANS64 P0, [R0+URZ], R2 ;  /* 0x00000002000085a7 */ /* 0x000ea400080010ff */
[----:B--2---:R-:W-:Y:S05]  /*7ff0*/  @!P0 BRA `(.L_x_150) ;  /* 0xfffffffc00f08947 */ /* 0x004fea000383ffff */
[----:B------:R-:W-:Y:S05]  /*8000*/  BRA `(.L_x_151) ;  /* 0xffffffb800307947 */ /* 0x000fea000383ffff */
.L_x_66:
[----:B--2---:R2:W3:Y:S02]  /*8010*/  SYNCS.PHASECHK.TRANS64.TRYWAIT P0, [R0+URZ+0x70], R2 ;  /* 0x00007002000075a7 */ /* 0x0044e400080011ff */
[----:B---3--:R-:W-:Y:S05]  /*8020*/  @!P0 NANOSLEEP.SYNCS 0x989680 ;  /* 0x009896800000895d */ /* 0x008fea0003900000 */
[----:B------:R-:W3:Y:S02]  /*8030*/  @!P0 SYNCS.PHASECHK.TRANS64 P0, [R0+URZ+0x70], R2 ;  /* 0x00007002000085a7 */ /* 0x000ee400080010ff */
[----:B---3--:R-:W-:Y:S05]  /*8040*/  @!P0 BRA `(.L_x_66) ;  /* 0xfffffffc00f08947 */ /* 0x008fea000383ffff */
[----:B------:R-:W-:Y:S05]  /*8050*/  BRA `(.L_x_152) ;  /* 0xffffffbc00387947 */ /* 0x000fea000383ffff */
.L_x_69:
[----:B------:R-:W-:Y:S07]  /*8060*/  MOV R0, UR7 ;  /* 0x0000000700007c02 */ /* 0x000fee0008000f00 */
.L_x_153:
[----:B--2---:R2:W3:Y:S02]  /*8070*/  SYNCS.PHASECHK.TRANS64.TRYWAIT P0, [R0+URZ+0x68], R2 ;  /* 0x00006802000075a7 */ /* 0x0044e400080011ff */
[----:B---3--:R-:W-:Y:S05]  /*8080*/  @!P0 NANOSLEEP.SYNCS 0x989680 ;  /* 0x009896800000895d */ /* 0x008fea0003900000 */
[----:B------:R-:W3:Y:S02]  /*8090*/  @!P0 SYNCS.PHASECHK.TRANS64 P0, [R0+URZ+0x68], R2 ;  /* 0x00006802000085a7 */ /* 0x000ee400080010ff */
[----:B---3--:R-:W-:Y:S05]  /*80a0*/  @!P0 BRA `(.L_x_153) ;  /* 0xfffffffc00f08947 */ /* 0x008fea000383ffff */
[----:B------:R-:W-:Y:S05]  /*80b0*/  BRA `(.L_x_68) ;  /* 0xffffffc000187947 */ /* 0x000fea000383ffff */
.L_x_72:
[----:B------:R-:W-:Y:S07]  /*80c0*/  MOV R0, UR7 ;  /* 0x0000000700007c02 */ /* 0x000fee0008000f00 */
.L_x_154:
[----:B-1----:R1:W2:Y:S02]  /*80d0*/  SYNCS.PHASECHK.TRANS64.TRYWAIT P0, [R0+URZ+0x40], R14 ;  /* 0x0000400e000075a7 */ /* 0x0022a400080011ff */
[----:B--2---:R-:W-:Y:S05]  /*80e0*/  @!P0 NANOSLEEP.SYNCS 0x989680 ;  /* 0x009896800000895d */ /* 0x004fea0003900000 */
[----:B------:R-:W2:Y:S02]  /*80f0*/  @!P0 SYNCS.PHASECHK.TRANS64 P0, [R0+URZ+0x40], R14 ;  /* 0x0000400e000085a7 */ /* 0x000ea400080010ff */
[----:B--2---:R-:W-:Y:S05]  /*8100*/  @!P0 BRA `(.L_x_154) ;  /* 0xfffffffc00f08947 */ /* 0x004fea000383ffff */
[----:B------:R-:W-:Y:S05]  /*8110*/  BRA `(.L_x_155) ;  /* 0xffffffc000907947 */ /* 0x000fea000383ffff */
.L_x_73:
[----:B------:R-:W-:Y:S07]  /*8120*/  MOV R0, UR7 ;  /* 0x0000000700007c02 */ /* 0x000fee0008000f00 */
.L_x_156:
[----:B-1----:R1:W2:Y:S02]  /*8130*/  SYNCS.PHASECHK.TRANS64.TRYWAIT P0, [R0+URZ+0x48], R14 ;  /* 0x0000480e000075a7 */ /* 0x0022a400080011ff */
[----:B--2---:R-:W-:Y:S05]  /*8140*/  @!P0 NANOSLEEP.SYNCS 0x989680 ;  /* 0x009896800000895d */ /* 0x004fea0003900000 */
[----:B------:R-:W2:Y:S02]  /*8150*/  @!P0 SYNCS.PHASECHK.TRANS64 P0, [R0+URZ+0x48], R14 ;  /* 0x0000480e000085a7 */ /* 0x000ea400080010ff */
[----:B--2---:R-:W-:Y:S05]  /*8160*/  @!P0 BRA `(.L_x_156) ;  /* 0xfffffffc00f08947 */ /* 0x004fea000383ffff */
[----:B------:R-:W-:Y:S05]  /*8170*/  BRA `(.L_x_157) ;  /* 0xffffffc000c87947 */ /* 0x000fea000383ffff */
.L_x_74:
[----:B------:R-:W-:Y:S07]  /*8180*/  MOV R0, UR7 ;  /* 0x0000000700007c02 */ /* 0x000fee0008000f00 */
.L_x_158:
[----:B-1----:R1:W2:Y:S02]  /*8190*/  SYNCS.PHASECHK.TRANS64.TRYWAIT P0, [R0+URZ+0x50], R14 ;  /* 0x0000500e000075a7 */ /* 0x0022a400080011ff */
[----:B--2---:R-:W-:Y:S05]  /*81a0*/  @!P0 NANOSLEEP.SYNCS 0x989680 ;  /* 0x009896800000895d */ /* 0x004fea0003900000 */
[----:B------:R-:W2:Y:S02]  /*81b0*/  @!P0 SYNCS.PHASECHK.TRANS64 P0, [R0+URZ+0x50], R14 ;  /* 0x0000500e000085a7 */ /* 0x000ea400080010ff */
[----:B--2---:R-:W-:Y:S05]  /*81c0*/  @!P0 BRA `(.L_x_158) ;  /* 0xfffffffc00f08947 */ /* 0x004fea000383ffff */
[----:B------:R-:W-:Y:S05]  /*81d0*/  BRA `(.L_x_159) ;  /* 0xffffffc4000c7947 */ /* 0x000fea000383ffff */
.L_x_75:
[----:B------:R-:W-:Y:S07]  /*81e0*/  MOV R0, UR7 ;  /* 0x0000000700007c02 */ /* 0x000fee0008000f00 */
.L_x_160:
[----:B-1----:R1:W2:Y:S02]  /*81f0*/  SYNCS.PHASECHK.TRANS64.TRYWAIT P0, [R0+URZ+0x58], R14 ;  /* 0x0000580e000075a7 */ /* 0x0022a400080011ff */
[----:B--2---:R-:W-:Y:S05]  /*8200*/  @!P0 NANOSLEEP.SYNCS 0x989680 ;  /* 0x009896800000895d */ /* 0x004fea0003900000 */
[----:B------:R-:W2:Y:S02]  /*8210*/  @!P0 SYNCS.PHASECHK.TRANS64 P0, [R0+URZ+0x58], R14 ;  /* 0x0000580e000085a7 */ /* 0x000ea400080010ff */
[----:B--2---:R-:W-:Y:S05]  /*8220*/  @!P0 BRA `(.L_x_160) ;  /* 0xfffffffc00f08947 */ /* 0x004fea000383ffff */
[----:B------:R-:W-:Y:S05]  /*8230*/  BRA `(.L_x_161) ;  /* 0xffffffc400907947 */ /* 0x000fea000383ffff */
.L_x_77:
[----:B------:R-:W-:-:S07]  /*8240*/  MOV R0, UR7 ;  /* 0x0000000700007c02 */ /* 0x000fce0008000f00 */
.L_x_162:
[----:B-1----:R1:W3:Y:S02]  /*8250*/  SYNCS.PHASECHK.TRANS64.TRYWAIT P0, [R0+URZ+0x40], R2 ;  /* 0x00004002000075a7 */ /* 0x0022e400080011ff */
[----:B---3--:R-:W-:Y:S05]  /*8260*/  @!P0 NANOSLEEP.SYNCS 0x989680 ;  /* 0x009896800000895d */ /* 0x008fea0003900000 */
[----:B------:R-:W3:Y:S02]  /*8270*/  @!P0 SYNCS.PHASECHK.TRANS64 P0, [R0+URZ+0x40], R2 ;  /* 0x00004002000085a7 */ /* 0x000ee400080010ff */
[----:B---3--:R-:W-:Y:S05]  /*8280*/  @!P0 BRA `(.L_x_162) ;  /* 0xfffffffc00f08947 */ /* 0x008fea000383ffff */
[----:B------:R-:W-:Y:S05]  /*8290*/  BRA `(.L_x_163) ;  /* 0xffffffc800007947 */ /* 0x000fea000383ffff */
.L_x_78:
[----:B-1----:R-:W-:-:S07]  /*82a0*/  MOV R0, UR7 ;  /* 0x0000000700007c02 */ /* 0x002fce0008000f00 */
.L_x_164:
[----:B-1----:R1:W3:Y:S02]  /*82b0*/  SYNCS.PHASECHK.TRANS64.TRYWAIT P0, [R0+URZ+0x48], R2 ;  /* 0x00004802000075a7 */ /* 0x0022e400080011ff */
[----:B---3--:R-:W-:Y:S05]  /*82c0*/  @!P0 NANOSLEEP.SYNCS 0x989680 ;  /* 0x009896800000895d */ /* 0x008fea0003900000 */
[----:B------:R-:W3:Y:S02]  /*82d0*/  @!P0 SYNCS.PHASECHK.TRANS64 P0, [R0+URZ+0x48], R2 ;  /* 0x00004802000085a7 */ /* 0x000ee400080010ff */
[----:B---3--:R-:W-:Y:S05]  /*82e0*/  @!P0 BRA `(.L_x_164) ;  /* 0xfffffffc00f08947 */ /* 0x008fea000383ffff */
[----:B------:R-:W-:Y:S05]  /*82f0*/  BRA `(.L_x_165) ;  /* 0xffffffc400f07947 */ /* 0x000fea000383ffff */
.L_x_79:
[----:B-1----:R-:W-:-:S07]  /*8300*/  MOV R0, UR7 ;  /* 0x0000000700007c02 */ /* 0x002fce0008000f00 */
.L_x_166:
[----:B-1----:R1:W3:Y:S02]  /*8310*/  SYNCS.PHASECHK.TRANS64.TRYWAIT P0, [R0+URZ+0x50], R2 ;  /* 0x00005002000075a7 */ /* 0x0022e400080011ff */
[----:B---3--:R-:W-:Y:S05]  /*8320*/  @!P0 NANOSLEEP.SYNCS 0x989680 ;  /* 0x009896800000895d */ /* 0x008fea0003900000 */
[----:B------:R-:W3:Y:S02]  /*8330*/  @!P0 SYNCS.PHASECHK.TRANS64 P0, [R0+URZ+0x50], R2 ;  /* 0x00005002000085a7 */ /* 0x000ee400080010ff */
[----:B---3--:R-:W-:Y:S05]  /*8340*/  @!P0 BRA `(.L_x_166) ;  /* 0xfffffffc00f08947 */ /* 0x008fea000383ffff */
[----:B------:R-:W-:Y:S05]  /*8350*/  BRA `(.L_x_167) ;  /* 0xffffffc400e07947 */ /* 0x000fea000383ffff */
.L_x_81:
[----:B--2---:R2:W4:Y:S02]  /*8360*/  SYNCS.PHASECHK.TRANS64.TRYWAIT P0, [R0+URZ+0x70], R2 ;  /* 0x00007002000075a7 */ /* 0x00452400080011ff */
[----:B----4-:R-:W-:Y:S05]  /*8370*/  @!P0 NANOSLEEP.SYNCS 0x989680 ;  /* 0x009896800000895d */ /* 0x010fea0003900000 */
[----:B------:R-:W4:Y:S02]  /*8380*/  @!P0 SYNCS.PHASECHK.TRANS64 P0, [R0+URZ+0x70], R2 ;  /* 0x00007002000085a7 */ /* 0x000f2400080010ff */
[----:B----4-:R-:W-:Y:S05]  /*8390*/  @!P0 BRA `(.L_x_81) ;  /* 0xfffffffc00f08947 */ /* 0x010fea000383ffff */
[----:B------:R-:W-:Y:S05]  /*83a0*/  BRA `(.L_x_168) ;  /* 0xffffffc800a87947 */ /* 0x000fea000383ffff */
.L_x_92:
[----:B-1----:R-:W-:Y:S04]  /*83b0*/  MOV R2, UR48 ;  /* 0x0000003000027c02 */ /* 0x002fe80008000f00 */
[----:B------:R1:W3:Y:S03]  /*83c0*/  SYNCS.PHASECHK.TRANS64.TRYWAIT P1, [R2+URZ+0x20], R3 ;  /* 0x00002003020075a7 */ /* 0x0002e600080211ff */
[----:B---3--:R-:W-:Y:S05]  /*83d0*/  @!P1 NANOSLEEP.SYNCS 0x989680 ;  /* 0x009896800000995d */ /* 0x008fea0003900000 */
[----:B------:R-:W3:Y:S02]  /*83e0*/  @!P1 SYNCS.PHASECHK.TRANS64 P1, [R2+URZ+0x20], R3 ;  /* 0x00002003020095a7 */ /* 0x000ee400080210ff */
[----:B---3--:R-:W-:Y:S05]  /*83f0*/  @!P1 BRA `(.L_x_92) ;  /* 0xfffffffc00ec9947 */ /* 0x008fea000383ffff */
[----:B------:R-:W-:Y:S05]  /*8400*/  BRA `(.L_x_91) ;  /* 0xffffffd400b47947 */ /* 0x000fea000383ffff */
.L_x_94:
[----:B-1----:R1:W4:Y:S02]  /*8410*/  SYNCS.PHASECHK.TRANS64.TRYWAIT P0, [R84+URZ+0x90], R0 ;  /* 0x00009000540075a7 */ /* 0x00232400080011ff */
[----:B----4-:R-:W-:Y:S05]  /*8420*/  @!P0 NANOSLEEP.SYNCS 0x989680 ;  /* 0x009896800000895d */ /* 0x010fea0003900000 */
[----:B------:R-:W4:Y:S02]  /*8430*/  @!P0 SYNCS.PHASECHK.TRANS64 P0, [R84+URZ+0x90], R0 ;  /* 0x00009000540085a7 */ /* 0x000f2400080010ff */
[----:B----4-:R-:W-:Y:S05]  /*8440*/  @!P0 BRA `(.L_x_94) ;  /* 0xfffffffc00f08947 */ /* 0x010fea000383ffff */
[----:B------:R-:W-:Y:S05]  /*8450*/  BRA `(.L_x_93) ;  /* 0xffffffd400dc7947 */ /* 0x000fea000383ffff */
.L_x_103:
[----:B-1----:R1:W2:Y:S02]  /*8460*/  SYNCS.PHASECHK.TRANS64.TRYWAIT P0, [R2+URZ+0x20], R0 ;  /* 0x00002000020075a7 */ /* 0x0022a400080011ff */
[----:B--2---:R-:W-:Y:S05]  /*8470*/  @!P0 NANOSLEEP.SYNCS 0x989680 ;  /* 0x009896800000895d */ /* 0x004fea0003900000 */
[----:B------:R-:W2:Y:S02]  /*8480*/  @!P0 SYNCS.PHASECHK.TRANS64 P0, [R2+URZ+0x20], R0 ;  /* 0x00002000020085a7 */ /* 0x000ea400080010ff */
[----:B--2---:R-:W-:Y:S05]  /*8490*/  @!P0 BRA `(.L_x_103) ;  /* 0xfffffffc00f08947 */ /* 0x004fea000383ffff */
[----:B------:R-:W-:Y:S05]  /*84a0*/  BRA `(.L_x_102) ;  /* 0xffffffdc00787947 */ /* 0x000fea000383ffff */
.L_x_111:
[----:B-1----:R1:W2:Y:S02]  /*84b0*/  SYNCS.PHASECHK.TRANS64.TRYWAIT P0, [R0+URZ+0x20], R6 ;  /* 0x00002006000075a7 */ /* 0x0022a400080011ff */
[----:B--2---:R-:W-:Y:S05]  /*84c0*/  @!P0 NANOSLEEP.SYNCS 0x989680 ;  /* 0x009896800000895d */ /* 0x004fea0003900000 */
[----:B------:R-:W2:Y:S02]  /*84d0*/  @!P0 SYNCS.PHASECHK.TRANS64 P0, [R0+URZ+0x20], R6 ;  /* 0x00002006000085a7 */ /* 0x000ea400080010ff */
[----:B--2---:R-:W-:Y:S05]  /*84e0*/  @!P0 BRA `(.L_x_111) ;  /* 0xfffffffc00f08947 */ /* 0x004fea000383ffff */
[----:B------:R-:W-:Y:S05]  /*84f0*/  BRA `(.L_x_110) ;  /* 0xffffffe400387947 */ /* 0x000fea000383ffff */
.L_x_119:
[----:B-1----:R1:W2:Y:S02]  /*8500*/  SYNCS.PHASECHK.TRANS64.TRYWAIT P0, [R0+URZ+0x20], R5 ;  /* 0x00002005000075a7 */ /* 0x0022a400080011ff */
[----:B--2---:R-:W-:Y:S05]  /*8510*/  @!P0 NANOSLEEP.SYNCS 0x989680 ;  /* 0x009896800000895d */ /* 0x004fea0003900000 */
[----:B------:R-:W2:Y:S02]  /*8520*/  @!P0 SYNCS.PHASECHK.TRANS64 P0, [R0+URZ+0x20], R5 ;  /* 0x00002005000085a7 */ /* 0x000ea400080010ff */
[----:B--2---:R-:W-:Y:S05]  /*8530*/  @!P0 BRA `(.L_x_119) ;  /* 0xfffffffc00f08947 */ /* 0x004fea000383ffff */
[----:B------:R-:W-:Y:S05]  /*8540*/  BRA `(.L_x_118) ;  /* 0xffffffe800f87947 */ /* 0x000fea000383ffff */
        .weak           $__internal_0_$__cuda_sm10x_tcgen05_guardrail_trap_col_being_dealloced_not_returned_by_alloc
        .type           $__internal_0_$__cuda_sm10x_tcgen05_guardrail_trap_col_being_dealloced_not_returned_by_alloc,@function
        .size           $__internal_0_$__cuda_sm10x_tcgen05_guardrail_trap_col_being_dealloced_not_returned_by_alloc,($__internal_1_$__cuda_sm10x_tcgen05_guardrail_trap_phase_invalid_during_alloc - $__internal_0_$__cuda_sm10x_tcgen05_guardrail_trap_col_being_dealloced_not_returned_by_alloc)
$__internal_0_$__cuda_sm10x_tcgen05_guardrail_trap_col_being_dealloced_not_returned_by_alloc:
[----:B------:R-:W-:Y:S05]  /*8550*/  BPT.TRAP 0x1 ;  /* 0x000000040000795c */ /* 0x000fea0000300000 */
[----:B------:R-:W-:-:S04]  /*8560*/  HFMA2 R3, -RZ, RZ, 0, 0 ;  /* 0x00000000ff037431 */ /* 0x000fc800000001ff */
[----:B------:R-:W-:Y:S05]  /*8570*/  RET.REL.NODEC R2 `(_ZN7cutlass13device_kernelINS_4gemm6kernel13GemmUniversalIN4cute5tupleIJiiiiEEENS1_10collective13CollectiveMmaINS1_35MainloopSm100TmaUmmaWarpSpecializedILi2ELi2ELi4ENS5_IJNS4_1CILi1EEESB_SB_EEEEENS5_IJNSA_ILi128EEENSA_ILi64EEESF_EEEfNS5_IJlSB_lEEEfSH_NS4_8TiledMMAINS4_8MMA_AtomIJNS4_17SM100_MMA_TF32_SSINS_10tfloat32_tESL_fLi128ELi64ELNS4_4UMMA5MajorE0ELSN_0ELNSM_7ScaleInE0ELSO_0EEEEEENS4_6LayoutISC_NS5_IJNSA_ILi0EEESS_SS_EEEEENS5_IJNS4_10UnderscoreESV_SV_EEEEENS4_13SM90_TMA_LOADENS4_14ComposedLayoutINS4_7SwizzleILi3ELi4ELi3EEENS4_18smem_ptr_flag_bitsILi32EEENSR_INS5_IJNSA_ILi8EEENSA_ILi32EEEEEENS5_IJS15_SB_EEEEEEEvNS4_8identityESY_S19_vS1A_EENS_8epilogue10collective18CollectiveEpilogueINS1C_23Sm100TmaWarpSpecializedILi4ELi2ELi16ELb1ELb0EEEJSG_NS5_IJNSR_ISE_SB_EENSR_INSA_ILi16EEESB_EEEEEfSH_fSH_NS1C_6fusion15FusionCallbacksIS1G_NS1L_17LinearCombinationIffffLNS_15FloatRoundStyleE2EEESG_S1K_JEEENS4_5SM1004TMEM4LOAD26SM100_TMEM_LOAD_32dp32b16xESY_NSZ_INS10_ILi2ELi4ELi3EEES13_NSR_INS5_IJS14_S1I_EEENS5_IJS1I_SB_EEEEEEENS4_39AutoVectorizingCopyWithAssumedAlignmentILi128EEENS4_14SM90_TMA_STOREES1Z_S21_S21_EEEvvEEEEvNT_6ParamsE) ;  /* 0xffffff7802a07950 */ /* 0x000fea0003c3ffff */
        .weak           $__internal_1_$__cuda_sm10x_tcgen05_guardrail_trap_phase_invalid_during_alloc
        .type           $__internal_1_$__cuda_sm10x_tcgen05_guardrail_trap_phase_invalid_during_alloc,@function
        .size           $__internal_1_$__cuda_sm10x_tcgen05_guardrail_trap_phase_invalid_during_alloc,($__internal_2_$__cuda_sm10x_tcgen05_guardrail_trap_unallocated_columns_being_dealloced - $__internal_1_$__cuda_sm10x_tcgen05_guardrail_trap_phase_invalid_during_alloc)
$__internal_1_$__cuda_sm10x_tcgen05_guardrail_trap_phase_invalid_during_alloc:
[----:B------:R-:W-:Y:S05]  /*8580*/  BPT.TRAP 0x1 ;  /* 0x000000040000795c */ /* 0x000fea0000300000 */
[----:B------:R-:W-:-:S04]  /*8590*/  MOV R3, 0x0 ;  /* 0x0000000000037802 */ /* 0x000fc80000000f00 */
[----:B------:R-:W-:Y:S05]  /*85a0*/  RET.REL.NODEC R2 `(_ZN7cutlass13device_kernelINS_4gemm6kernel13GemmUniversalIN4cute5tupleIJiiiiEEENS1_10collective13CollectiveMmaINS1_35MainloopSm100TmaUmmaWarpSpecializedILi2ELi2ELi4ENS5_IJNS4_1CILi1EEESB_SB_EEEEENS5_IJNSA_ILi128EEENSA_ILi64EEESF_EEEfNS5_IJlSB_lEEEfSH_NS4_8TiledMMAINS4_8MMA_AtomIJNS4_17SM100_MMA_TF32_SSINS_10tfloat32_tESL_fLi128ELi64ELNS4_4UMMA5MajorE0ELSN_0ELNSM_7ScaleInE0ELSO_0EEEEEENS4_6LayoutISC_NS5_IJNSA_ILi0EEESS_SS_EEEEENS5_IJNS4_10UnderscoreESV_SV_EEEEENS4_13SM90_TMA_LOADENS4_14ComposedLayoutINS4_7SwizzleILi3ELi4ELi3EEENS4_18smem_ptr_flag_bitsILi32EEENSR_INS5_IJNSA_ILi8EEENSA_ILi32EEEEEENS5_IJS15_SB_EEEEEEEvNS4_8identityESY_S19_vS1A_EENS_8epilogue10collective18CollectiveEpilogueINS1C_23Sm100TmaWarpSpecializedILi4ELi2ELi16ELb1ELb0EEEJSG_NS5_IJNSR_ISE_SB_EENSR_INSA_ILi16EEESB_EEEEEfSH_fSH_NS1C_6fusion15FusionCallbacksIS1G_NS1L_17LinearCombinationIffffLNS_15FloatRoundStyleE2EEESG_S1K_JEEENS4_5SM1004TMEM4LOAD26SM100_TMEM_LOAD_32dp32b16xESY_NSZ_INS10_ILi2ELi4ELi3EEES13_NSR_INS5_IJS14_S1I_EEENS5_IJS1I_SB_EEEEEEENS4_39AutoVectorizingCopyWithAssumedAlignmentILi128EEENS4_14SM90_TMA_STOREES1Z_S21_S21_EEEvvEEEEvNT_6ParamsE) ;  /* 0xffffff7802947950 */ /* 0x000fea0003c3ffff */
        .weak           $__internal_2_$__cuda_sm10x_tcgen05_guardrail_trap_unallocated_columns_being_dealloced
        .type           $__internal_2_$__cuda_sm10x_tcgen05_guardrail_trap_unallocated_columns_being_dealloced,@function
        .size           $__internal_2_$__cuda_sm10x_tcgen05_guardrail_trap_unallocated_columns_being_dealloced,(.L_x_170 - $__internal_2_$__cuda_sm10x_tcgen05_guardrail_trap_unallocated_columns_being_dealloced)
$__internal_2_$__cuda_sm10x_tcgen05_guardrail_trap_unallocated_columns_being_dealloced:
[----:B------:R-:W-:Y:S05]  /*85b0*/  BPT.TRAP 0x1 ;  /* 0x000000040000795c */ /* 0x000fea0000300000 */
[----:B------:R-:W-:-:S04]  /*85c0*/  HFMA2 R3, -RZ, RZ, 0, 0 ;  /* 0x00000000ff037431 */ /* 0x000fc800000001ff */
[----:B------:R-:W-:Y:S05]  /*85d0*/  RET.REL.NODEC R2 `(_ZN7cutlass13device_kernelINS_4gemm6kernel13GemmUniversalIN4cute5tupleIJiiiiEEENS1_10collective13CollectiveMmaINS1_35MainloopSm100TmaUmmaWarpSpecializedILi2ELi2ELi4ENS5_IJNS4_1CILi1EEESB_SB_EEEEENS5_IJNSA_ILi128EEENSA_ILi64EEESF_EEEfNS5_IJlSB_lEEEfSH_NS4_8TiledMMAINS4_8MMA_AtomIJNS4_17SM100_MMA_TF32_SSINS_10tfloat32_tESL_fLi128ELi64ELNS4_4UMMA5MajorE0ELSN_0ELNSM_7ScaleInE0ELSO_0EEEEEENS4_6LayoutISC_NS5_IJNSA_ILi0EEESS_SS_EEEEENS5_IJNS4_10UnderscoreESV_SV_EEEEENS4_13SM90_TMA_LOADENS4_14ComposedLayoutINS4_7SwizzleILi3ELi4ELi3EEENS4_18smem_ptr_flag_bitsILi32EEENSR_INS5_IJNSA_ILi8EEENSA_ILi32EEEEEENS5_IJS15_SB_EEEEEEEvNS4_8identityESY_S19_vS1A_EENS_8epilogue10collective18CollectiveEpilogueINS1C_23Sm100TmaWarpSpecializedILi4ELi2ELi16ELb1ELb0EEEJSG_NS5_IJNSR_ISE_SB_EENSR_INSA_ILi16EEESB_EEEEEfSH_fSH_NS1C_6fusion15FusionCallbacksIS1G_NS1L_17LinearCombinationIffffLNS_15FloatRoundStyleE2EEESG_S1K_JEEENS4_5SM1004TMEM4LOAD26SM100_TMEM_LOAD_32dp32b16xESY_NSZ_INS10_ILi2ELi4ELi3EEES13_NSR_INS5_IJS14_S1I_EEENS5_IJS1I_SB_EEEEEEENS4_39AutoVectorizingCopyWithAssumedAlignmentILi128EEENS4_14SM90_TMA_STOREES1Z_S21_S21_EEEvvEEEEvNT_6ParamsE) ;  /* 0xffffff7802887950 */ /* 0x000fea0003c3ffff */
.L_x_169:
[----:B------:R-:W-:-:S00]  /*85e0*/  BRA `(.L_x_169) ;  /* 0xfffffffc00fc7947 */ /* 0x000fc0000383ffff */
[----:B------:R-:W-:-:S00]  /*85f0*/  NOP ;  /* 0x0000000000007918 */ /* 0x000fc00000000000 */
        /* <DEDUP_REMOVED lines=8> */
.L_x_170:


//--------------------- .nv.global.init           --------------------------
	.section	.nv.global.init,"aw",@progbits
.nv.global.init:
	.type		$str$27,@object
	.size		$str$27,($str$28 - $str$27)
$str$27:
        /*0000*/ 	.byte	0x28, 0x61, 0x64, 0x64, 0x72, 0x65, 0x73, 0x73, 0x20, 0x26, 0x20, 0x6d, 0x61, 0x73, 0x6b, 0x29
        /*0010*/ 	.byte	0x20, 0x3d, 0x3d, 0x20, 0x30, 0x00
	.type		$str$28,@object
	.size		$str$28,($str$26 - $str$28)
$str$28:
        /*0016*/ 	.byte	0x2f, 0x74, 0x6d, 0x70, 0x2f, 0x63, 0x75, 0x74, 0x6c, 0x61, 0x73, 0x73, 0x5f, 0x73, 0x77, 0x65
        /*0026*/ 	.byte	0x65, 0x70, 0x5f, 0x73, 0x72, 0x63, 0x2f, 0x69, 0x6e, 0x63, 0x6c, 0x75, 0x64, 0x65, 0x2f, 0x63
        /*0036*/ 	.byte	0x75, 0x74, 0x65, 0x2f, 0x70, 0x6f, 0x69, 0x6e, 0x74, 0x65, 0x72, 0x5f, 0x66, 0x6c, 0x61, 0x67
        /*0046*/ 	.byte	0x67, 0x65, 0x64, 0x2e, 0x68, 0x70, 0x70, 0x00
	.type		$str$26,@object
	.size		$str$26,($str$25 - $str$26)
$str$26:
        /*004e*/ 	.byte	0x2f, 0x74, 0x6d, 0x70, 0x2f, 0x63, 0x75, 0x74, 0x6c, 0x61, 0x73, 0x73, 0x5f, 0x73, 0x77, 0x65
        /*005e*/ 	.byte	0x65, 0x70, 0x5f, 0x73, 0x72, 0x63, 0x2f, 0x69, 0x6e, 0x63, 0x6c, 0x75, 0x64, 0x65, 0x2f, 0x63
        /*006e*/ 	.byte	0x75, 0x74, 0x65, 0x2f, 0x61, 0x74, 0x6f, 0x6d, 0x2f, 0x63, 0x6f, 0x70, 0x79, 0x5f, 0x74, 0x72
        /*007e*/ 	.byte	0x61, 0x69, 0x74, 0x73, 0x5f, 0x73, 0x6d, 0x31, 0x30, 0x30, 0x2e, 0x68, 0x70, 0x70, 0x00
	.type		$str$25,@object
	.size		$str$25,(__unnamed_1 - $str$25)
$str$25:
        /*008d*/ 	.byte	0x28, 0x28, 0x75, 0x69, 0x6e, 0x74, 0x33, 0x32, 0x5f, 0x74, 0x28, 0x74, 0x68, 0x72, 0x65, 0x61
        /*009d*/ 	.byte	0x64, 0x49, 0x64, 0x78, 0x2e, 0x78, 0x29, 0x20, 0x2f, 0x20, 0x33, 0x32, 0x29, 0x20, 0x25, 0x20
        /*00ad*/ 	.byte	0x34, 0x29, 0x20, 0x3d, 0x3d, 0x20, 0x28, 0x28, 0x28, 0x74, 0x6d, 0x65, 0x6d, 0x5f, 0x61, 0x64
        /*00bd*/ 	.byte	0x64, 0x72, 0x20, 0x3e, 0x3e, 0x20, 0x31, 0x36, 0x29, 0x20, 0x2f, 0x20, 0x33, 0x32, 0x29, 0x20
        /*00cd*/ 	.byte	0x25, 0x20, 0x34, 0x29, 0x00
	.type		__unnamed_1,@object
	.size		__unnamed_1,(__unnamed_2 - __unnamed_1)
__unnamed_1:
        /*00d2*/ 	.byte	0x61, 0x75, 0x74, 0x6f, 0x20, 0x63, 0x75, 0x74, 0x65, 0x3a, 0x3a, 0x61, 0x73, 0x5f, 0x70, 0x6f
        /* <DEDUP_REMOVED lines=23> */
        /*0252*/ 	.byte	0x43, 0x3c, 0x32, 0x30, 0x34, 0x38, 0x3e, 0x3e, 0x3e, 0x3e, 0x5d, 0x00
	.type		__unnamed_2,@object
	.size		__unnamed_2,(.L_2 - __unnamed_2)
__unnamed_2:
        /* <DEDUP_REMOVED lines=42> */
        /*04fe*/ 	.byte	0x3e, 0x5d, 0x00
.L_2:


//--------------------- .nv.shared._ZN7cutlass13device_kernelINS_4gemm6kernel13GemmUniversalIN4cute5tupleIJiiiiEEENS1_10collective13CollectiveMmaINS1_35MainloopSm100TmaUmmaWarpSpecializedILi2ELi2ELi4ENS5_IJNS4_1CILi1EEESB_SB_EEEEENS5_IJNSA_ILi128EEENSA_ILi64EEESF_EEEfNS5_IJlSB_lEEEfSH_NS4_8TiledMMAINS4_8MMA_AtomIJNS4_17SM100_MMA_TF32_SSINS_10tfloat32_tESL_fLi128ELi64ELNS4_4UMMA5MajorE0ELSN_0ELNSM_7ScaleInE0ELSO_0EEEEEENS4_6LayoutISC_NS5_IJNSA_ILi0EEESS_SS_EEEEENS5_IJNS4_10UnderscoreESV_SV_EEEEENS4_13SM90_TMA_LOADENS4_14ComposedLayoutINS4_7SwizzleILi3ELi4ELi3EEENS4_18smem_ptr_flag_bitsILi32EEENSR_INS5_IJNSA_ILi8EEENSA_ILi32EEEEEENS5_IJS15_SB_EEEEEEEvNS4_8identityESY_S19_vS1A_EENS_8epilogue10collective18CollectiveEpilogueINS1C_23Sm100TmaWarpSpecializedILi4ELi2ELi16ELb1ELb0EEEJSG_NS5_IJNSR_ISE_SB_EENSR_INSA_ILi16EEESB_EEEEEfSH_fSH_NS1C_6fusion15FusionCallbacksIS1G_NS1L_17LinearCombinationIffffLNS_15FloatRoundStyleE2EEESG_S1K_JEEENS4_5SM1004TMEM4LOAD26SM100_TMEM_LOAD_32dp32b16xESY_NSZ_INS10_ILi2ELi4ELi3EEES13_NSR_INS5_IJS14_S1I_EEENS5_IJS1I_SB_EEEEEEENS4_39AutoVectorizingCopyWithAssumedAlignmentILi128EEENS4_14SM90_TMA_STOREES1Z_S21_S21_EEEvvEEEEvNT_6ParamsE --------------------------
	.section	.nv.shared._ZN7cutlass13device_kernelINS_4gemm6kernel13GemmUniversalIN4cute5tupleIJiiiiEEENS1_10collective13CollectiveMmaINS1_35MainloopSm100TmaUmmaWarpSpecializedILi2ELi2ELi4ENS5_IJNS4_1CILi1EEESB_SB_EEEEENS5_IJNSA_ILi128EEENSA_ILi64EEESF_EEEfNS5_IJlSB_lEEEfSH_NS4_8TiledMMAINS4_8MMA_AtomIJNS4_17SM100_MMA_TF32_SSINS_10tfloat32_tESL_fLi128ELi64ELNS4_4UMMA5MajorE0ELSN_0ELNSM_7ScaleInE0ELSO_0EEEEEENS4_6LayoutISC_NS5_IJNSA_ILi0EEESS_SS_EEEEENS5_IJNS4_10UnderscoreESV_SV_EEEEENS4_13SM90_TMA_LOADENS4_14ComposedLayoutINS4_7SwizzleILi3ELi4ELi3EEENS4_18smem_ptr_flag_bitsILi32EEENSR_INS5_IJNSA_ILi8EEENSA_ILi32EEEEEENS5_IJS15_SB_EEEEEEEvNS4_8identityESY_S19_vS1A_EENS_8epilogue10collective18CollectiveEpilogueINS1C_23Sm100TmaWarpSpecializedILi4ELi2ELi16ELb1ELb0EEEJSG_NS5_IJNSR_ISE_SB_EENSR_INSA_ILi16EEESB_EEEEEfSH_fSH_NS1C_6fusion15FusionCallbacksIS1G_NS1L_17LinearCombinationIffffLNS_15FloatRoundStyleE2EEESG_S1K_JEEENS4_5SM1004TMEM4LOAD26SM100_TMEM_LOAD_32dp32b16xESY_NSZ_INS10_ILi2ELi4ELi3EEES13_NSR_INS5_IJS14_S1I_EEENS5_IJS1I_SB_EEEEEEENS4_39AutoVectorizingCopyWithAssumedAlignmentILi128EEENS4_14SM90_TMA_STOREES1Z_S21_S21_EEEvvEEEEvNT_6ParamsE,"aw",@nobits
	.sectionflags	@""
	.align	16
	.zero		1024


//--------------------- .nv.shared.reserved.0     --------------------------
	.section	.nv.shared.reserved.0,"aw",@nobits
	.weak		__nv_reservedSMEM_offset_0_alias
	.size		__nv_reservedSMEM_offset_0_alias, 0, 64
	.other		__nv_reservedSMEM_offset_0_alias,@"STO_CUDA_RESERVED_SHARED STV_DEFAULT"
__nv_reservedSMEM_offset_0_alias:
	.zero		0
.nv.shared.reserved.0:
	.zero		64
	.weak		__nv_reservedSMEM_tcgen05_partition
	.type		__nv_reservedSMEM_tcgen05_partition,@object
	.size		__nv_reservedSMEM_tcgen05_partition,(.L_0 - __nv_reservedSMEM_tcgen05_partition)
__nv_reservedSMEM_tcgen05_partition:
	.zero		32
.L_0:


//--------------------- .nv.global                --------------------------
	.section	.nv.global,"aw",@nobits
.nv.global:
	.type		_ZN40_INTERNAL_ee0894ff_4_k_cu_8b795b8a_219704cute1_E,@object
	.size		_ZN40_INTERNAL_ee0894ff_4_k_cu_8b795b8a_219704cute1_E,(_ZN40_INTERNAL_ee0894ff_4_k_cu_8b795b8a_219704cuda3std3__45__cpo6cbeginE - _ZN40_INTERNAL_ee0894ff_4_k_cu_8b795b8a_219704cute1_E)
_ZN40_INTERNAL_ee0894ff_4_k_cu_8b795b8a_219704cute1_E:
	.zero		1
	.type		_ZN40_INTERNAL_ee0894ff_4_k_cu_8b795b8a_219704cuda3std3__45__cpo6cbeginE,@object
	.size		_ZN40_INTERNAL_ee0894ff_4_k_cu_8b795b8a_219704cuda3std3__45__cpo6cbeginE,(_ZN40_INTERNAL_ee0894ff_4_k_cu_8b795b8a_219704cuda3std3__48in_placeE - _ZN40_INTERNAL_ee0894ff_4_k_cu_8b795b8a_219704cuda3std3__45__cpo6cbeginE)
_ZN40_INTERNAL_ee0894ff_4_k_cu_8b795b8a_219704cuda3std3__45__cpo6cbeginE:
	.zero		1
	.type		_ZN40_INTERNAL_ee0894ff_4_k_cu_8b795b8a_219704cuda3std3__48in_placeE,@object
	.size		_ZN40_INTERNAL_ee0894ff_4_k_cu_8b795b8a_219704cuda3std3__48in_placeE,(_ZN40_INTERNAL_ee0894ff_4_k_cu_8b795b8a_219704cuda3std6ranges3__45__cpo9iter_moveE - _ZN40_INTERNAL_ee0894ff_4_k_cu_8b795b8a_219704cuda3std3__48in_placeE)
_ZN40_INTERNAL_ee0894ff_4_k_cu_8b795b8a_219704cuda3std3__48in_placeE:
	.zero		1
	.type		_ZN40_INTERNAL_ee0894ff_4_k_cu_8b795b8a_219704cuda3std6ranges3__45__cpo9iter_moveE,@object
	.size		_ZN40_INTERNAL_ee0894ff_4_k_cu_8b795b8a_219704cuda3std6ranges3__45__cpo9iter_moveE,(_ZN40_INTERNAL_ee0894ff_4_k_cu_8b795b8a_219704cuda3std3__45__cpo5beginE - _ZN40_INTERNAL_ee0894ff_4_k_cu_8b795b8a_219704cuda3std6ranges3__45__cpo9iter_moveE)
_ZN40_INTERNAL_ee0894ff_4_k_cu_8b795b8a_219704cuda3std6ranges3__45__cpo9iter_moveE:
	.zero		1
	.type		_ZN40_INTERNAL_ee0894ff_4_k_cu_8b795b8a_219704cuda3std3__45__cpo5beginE,@object
	.size		_ZN40_INTERNAL_ee0894ff_4_k_cu_8b795b8a_219704cuda3std3__45__cpo5beginE,(_ZN40_INTERNAL_ee0894ff_4_k_cu_8b795b8a_219704cuda3std3__442_GLOBAL__N__ee0894ff_4_k_cu_8b795b8a_219706ignoreE - _ZN40_INTERNAL_ee0894ff_4_k_cu_8b795b8a_219704cuda3std3__45__cpo5beginE)
_ZN40_INTERNAL_ee0894ff_4_k_cu_8b795b8a_219704cuda3std3__45__cpo5beginE:
	.zero		1
	.type		_ZN40_INTERNAL_ee0894ff_4_k_cu_8b795b8a_219704cuda3std3__442_GLOBAL__N__ee0894ff_4_k_cu_8b795b8a_219706ignoreE,@object
	.size		_ZN40_INTERNAL_ee0894ff_4_k_cu_8b795b8a_219704cuda3std3__442_GLOBAL__N__ee0894ff_4_k_cu_8b795b8a_219706ignoreE,(_ZN40_INTERNAL_ee0894ff_4_k_cu_8b795b8a_219704cute7productE - _ZN40_INTERNAL_ee0894ff_4_k_cu_8b795b8a_219704cuda3std3__442_GLOBAL__N__ee0894ff_4_k_cu_8b795b8a_219706ignoreE)
_ZN40_INTERNAL_ee0894ff_4_k_cu_8b795b8a_219704cuda3std3__442_GLOBAL__N__ee0894ff_4_k_cu_8b795b8a_219706ignoreE:
	.zero		1
	.type		_ZN40_INTERNAL_ee0894ff_4_k_cu_8b795b8a_219704cute7productE,@object
	.size		_ZN40_INTERNAL_ee0894ff_4_k_cu_8b795b8a_219704cute7productE,(_ZN40_INTERNAL_ee0894ff_4_k_cu_8b795b8a_219704cuda3std3__45__cpo3endE - _ZN40_INTERNAL_ee0894ff_4_k_cu_8b795b8a_219704cute7productE)
_ZN40_INTERNAL_ee0894ff_4_k_cu_8b795b8a_219704cute7productE:
	.zero		1
	.type		_ZN40_INTERNAL_ee0894ff_4_k_cu_8b795b8a_219704cuda3std3__45__cpo3endE,@object
	.size		_ZN40_INTERNAL_ee0894ff_4_k_cu_8b795b8a_219704cuda3std3__45__cpo3endE,(_ZN40_INTERNAL_ee0894ff_4_k_cu_8b795b8a_219704cuda3std3__419piecewise_constructE - _ZN40_INTERNAL_ee0894ff_4_k_cu_8b795b8a_219704cuda3std3__45__cpo3endE)
_ZN40_INTERNAL_ee0894ff_4_k_cu_8b795b8a_219704cuda3std3__45__cpo3endE:
	.zero		1
	.type		_ZN40_INTERNAL_ee0894ff_4_k_cu_8b795b8a_219704cuda3std3__419piecewise_constructE,@object
	.size		_ZN40_INTERNAL_ee0894ff_4_k_cu_8b795b8a_219704cuda3std3__419piecewise_constructE,(_ZN40_INTERNAL_ee0894ff_4_k_cu_8b795b8a_219704cuda3std3__45__cpo4cendE - _ZN40_INTERNAL_ee0894ff_4_k_cu_8b795b8a_219704cuda3std3__419piecewise_constructE)
_ZN40_INTERNAL_ee0894ff_4_k_cu_8b795b8a_219704cuda3std3__419piecewise_constructE:
	.zero		1
	.type		_ZN40_INTERNAL_ee0894ff_4_k_cu_8b795b8a_219704cuda3std3__45__cpo4cendE,@object
	.size		_ZN40_INTERNAL_ee0894ff_4_k_cu_8b795b8a_219704cuda3std3__45__cpo4cendE,(_ZN40_INTERNAL_ee0894ff_4_k_cu_8b795b8a_219704cuda3std6ranges3__45__cpo4swapE - _ZN40_INTERNAL_ee0894ff_4_k_cu_8b795b8a_219704cuda3std3__45__cpo4cendE)
_ZN40_INTERNAL_ee0894ff_4_k_cu_8b795b8a_219704cuda3std3__45__cpo4cendE:
	.zero		1
	.type		_ZN40_INTERNAL_ee0894ff_4_k_cu_8b795b8a_219704cuda3std6ranges3__45__cpo4swapE,@object
	.size		_ZN40_INTERNAL_ee0894ff_4_k_cu_8b795b8a_219704cuda3std6ranges3__45__cpo4swapE,(.L_10 - _ZN40_INTERNAL_ee0894ff_4_k_cu_8b795b8a_219704cuda3std6ranges3__45__cpo4swapE)
_ZN40_INTERNAL_ee0894ff_4_k_cu_8b795b8a_219704cuda3std6ranges3__45__cpo4swapE:
	.zero		1
.L_10:


//--------------------- .nv.constant0._ZN7cutlass13device_kernelINS_4gemm6kernel13GemmUniversalIN4cute5tupleIJiiiiEEENS1_10collective13CollectiveMmaINS1_35MainloopSm100TmaUmmaWarpSpecializedILi2ELi2ELi4ENS5_IJNS4_1CILi1EEESB_SB_EEEEENS5_IJNSA_ILi128EEENSA_ILi64EEESF_EEEfNS5_IJlSB_lEEEfSH_NS4_8TiledMMAINS4_8MMA_AtomIJNS4_17SM100_MMA_TF32_SSINS_10tfloat32_tESL_fLi128ELi64ELNS4_4UMMA5MajorE0ELSN_0ELNSM_7ScaleInE0ELSO_0EEEEEENS4_6LayoutISC_NS5_IJNSA_ILi0EEESS_SS_EEEEENS5_IJNS4_10UnderscoreESV_SV_EEEEENS4_13SM90_TMA_LOADENS4_14ComposedLayoutINS4_7SwizzleILi3ELi4ELi3EEENS4_18smem_ptr_flag_bitsILi32EEENSR_INS5_IJNSA_ILi8EEENSA_ILi32EEEEEENS5_IJS15_SB_EEEEEEEvNS4_8identityESY_S19_vS1A_EENS_8epilogue10collective18CollectiveEpilogueINS1C_23Sm100TmaWarpSpecializedILi4ELi2ELi16ELb1ELb0EEEJSG_NS5_IJNSR_ISE_SB_EENSR_INSA_ILi16EEESB_EEEEEfSH_fSH_NS1C_6fusion15FusionCallbacksIS1G_NS1L_17LinearCombinationIffffLNS_15FloatRoundStyleE2EEESG_S1K_JEEENS4_5SM1004TMEM4LOAD26SM100_TMEM_LOAD_32dp32b16xESY_NSZ_INS10_ILi2ELi4ELi3EEES13_NSR_INS5_IJS14_S1I_EEENS5_IJS1I_SB_EEEEEEENS4_39AutoVectorizingCopyWithAssumedAlignmentILi128EEENS4_14SM90_TMA_STOREES1Z_S21_S21_EEEvvEEEEvNT_6ParamsE --------------------------
	.section	.nv.constant0._ZN7cutlass13device_kernelINS_4gemm6kernel13GemmUniversalIN4cute5tupleIJiiiiEEENS1_10collective13CollectiveMmaINS1_35MainloopSm100TmaUmmaWarpSpecializedILi2ELi2ELi4ENS5_IJNS4_1CILi1EEESB_SB_EEEEENS5_IJNSA_ILi128EEENSA_ILi64EEESF_EEEfNS5_IJlSB_lEEEfSH_NS4_8TiledMMAINS4_8MMA_AtomIJNS4_17SM100_MMA_TF32_SSINS_10tfloat32_tESL_fLi128ELi64ELNS4_4UMMA5MajorE0ELSN_0ELNSM_7ScaleInE0ELSO_0EEEEEENS4_6LayoutISC_NS5_IJNSA_ILi0EEESS_SS_EEEEENS5_IJNS4_10UnderscoreESV_SV_EEEEENS4_13SM90_TMA_LOADENS4_14ComposedLayoutINS4_7SwizzleILi3ELi4ELi3EEENS4_18smem_ptr_flag_bitsILi32EEENSR_INS5_IJNSA_ILi8EEENSA_ILi32EEEEEENS5_IJS15_SB_EEEEEEEvNS4_8identityESY_S19_vS1A_EENS_8epilogue10collective18CollectiveEpilogueINS1C_23Sm100TmaWarpSpecializedILi4ELi2ELi16ELb1ELb0EEEJSG_NS5_IJNSR_ISE_SB_EENSR_INSA_ILi16EEESB_EEEEEfSH_fSH_NS1C_6fusion15FusionCallbacksIS1G_NS1L_17LinearCombinationIffffLNS_15FloatRoundStyleE2EEESG_S1K_JEEENS4_5SM1004TMEM4LOAD26SM100_TMEM_LOAD_32dp32b16xESY_NSZ_INS10_ILi2ELi4ELi3EEES13_NSR_INS5_IJS14_S1I_EEENS5_IJS1I_SB_EEEEEEENS4_39AutoVectorizingCopyWithAssumedAlignmentILi128EEENS4_14SM90_TMA_STOREES1Z_S21_S21_EEEvvEEEEvNT_6ParamsE,"a",@progbits
	.sectionflags	@""
	.align	4
.nv.constant0._ZN7cutlass13device_kernelINS_4gemm6kernel13GemmUniversalIN4cute5tupleIJiiiiEEENS1_10collective13CollectiveMmaINS1_35MainloopSm100TmaUmmaWarpSpecializedILi2ELi2ELi4ENS5_IJNS4_1CILi1EEESB_SB_EEEEENS5_IJNSA_ILi128EEENSA_ILi64EEESF_EEEfNS5_IJlSB_lEEEfSH_NS4_8TiledMMAINS4_8MMA_AtomIJNS4_17SM100_MMA_TF32_SSINS_10tfloat32_tESL_fLi128ELi64ELNS4_4UMMA5MajorE0ELSN_0ELNSM_7ScaleInE0ELSO_0EEEEEENS4_6LayoutISC_NS5_IJNSA_ILi0EEESS_SS_EEEEENS5_IJNS4_10UnderscoreESV_SV_EEEEENS4_13SM90_TMA_LOADENS4_14ComposedLayoutINS4_7SwizzleILi3ELi4ELi3EEENS4_18smem_ptr_flag_bitsILi32EEENSR_INS5_IJNSA_ILi8EEENSA_ILi32EEEEEENS5_IJS15_SB_EEEEEEEvNS4_8identityESY_S19_vS1A_EENS_8epilogue10collective18CollectiveEpilogueINS1C_23Sm100TmaWarpSpecializedILi4ELi2ELi16ELb1ELb0EEEJSG_NS5_IJNSR_ISE_SB_EENSR_INSA_ILi16EEESB_EEEEEfSH_fSH_NS1C_6fusion15FusionCallbacksIS1G_NS1L_17LinearCombinationIffffLNS_15FloatRoundStyleE2EEESG_S1K_JEEENS4_5SM1004TMEM4LOAD26SM100_TMEM_LOAD_32dp32b16xESY_NSZ_INS10_ILi2ELi4ELi3EEES13_NSR_INS5_IJS14_S1I_EEENS5_IJS1I_SB_EEEEEEENS4_39AutoVectorizingCopyWithAssumedAlignmentILi128EEENS4_14SM90_TMA_STOREES1Z_S21_S21_EEEvvEEEEvNT_6ParamsE:
	.zero		2944


//--------------------- SYMBOLS --------------------------

	.type		.nv.reservedSmem.offset0,@object
	.size		.nv.reservedSmem.offset0,0x4
	.type		.nv.reservedSmem.cap,@object
	.size		.nv.reservedSmem.cap,0x4
	.type		__assertfail,@function
